//
// Generated by NVIDIA NVVM Compiler
//
// Compiler Build ID: CL-36424714
// Cuda compilation tools, release 13.0, V13.0.88
// Based on NVVM 20.0.0
//

.version 9.0
.target sm_100
.address_size 64

	// .globl	_Z5forcePfS_S_S_S_S_S_S_S_S_fffffPiS0_iiiifff
.const .align 4 .f32 sigma;
.const .align 4 .f32 rcut;
.const .align 4 .f32 vrcut;
.const .align 4 .f32 dvrc12;
.const .align 4 .f32 dvrcut;
.const .align 4 .u32 mx;
.const .align 4 .u32 my;
.const .align 4 .u32 mz;
.const .align 4 .u32 natoms;
.const .align 4 .u32 step;
.const .align 4 .f32 sfx;
.const .align 4 .f32 sfy;
.const .align 4 .f32 sfz;
// _ZZ5forcePfS_S_S_S_S_S_S_S_S_fffffPiS0_iiiifffE6vArray has been demoted
// _ZZ5forcePfS_S_S_S_S_S_S_S_S_fffffPiS0_iiiifffE6pArray has been demoted

.visible .entry _Z5forcePfS_S_S_S_S_S_S_S_S_fffffPiS0_iiiifff(
	.param .u64 .ptr .align 1 _Z5forcePfS_S_S_S_S_S_S_S_S_fffffPiS0_iiiifff_param_0,
	.param .u64 .ptr .align 1 _Z5forcePfS_S_S_S_S_S_S_S_S_fffffPiS0_iiiifff_param_1,
	.param .u64 .ptr .align 1 _Z5forcePfS_S_S_S_S_S_S_S_S_fffffPiS0_iiiifff_param_2,
	.param .u64 .ptr .align 1 _Z5forcePfS_S_S_S_S_S_S_S_S_fffffPiS0_iiiifff_param_3,
	.param .u64 .ptr .align 1 _Z5forcePfS_S_S_S_S_S_S_S_S_fffffPiS0_iiiifff_param_4,
	.param .u64 .ptr .align 1 _Z5forcePfS_S_S_S_S_S_S_S_S_fffffPiS0_iiiifff_param_5,
	.param .u64 .ptr .align 1 _Z5forcePfS_S_S_S_S_S_S_S_S_fffffPiS0_iiiifff_param_6,
	.param .u64 .ptr .align 1 _Z5forcePfS_S_S_S_S_S_S_S_S_fffffPiS0_iiiifff_param_7,
	.param .u64 .ptr .align 1 _Z5forcePfS_S_S_S_S_S_S_S_S_fffffPiS0_iiiifff_param_8,
	.param .u64 .ptr .align 1 _Z5forcePfS_S_S_S_S_S_S_S_S_fffffPiS0_iiiifff_param_9,
	.param .f32 _Z5forcePfS_S_S_S_S_S_S_S_S_fffffPiS0_iiiifff_param_10,
	.param .f32 _Z5forcePfS_S_S_S_S_S_S_S_S_fffffPiS0_iiiifff_param_11,
	.param .f32 _Z5forcePfS_S_S_S_S_S_S_S_S_fffffPiS0_iiiifff_param_12,
	.param .f32 _Z5forcePfS_S_S_S_S_S_S_S_S_fffffPiS0_iiiifff_param_13,
	.param .f32 _Z5forcePfS_S_S_S_S_S_S_S_S_fffffPiS0_iiiifff_param_14,
	.param .u64 .ptr .align 1 _Z5forcePfS_S_S_S_S_S_S_S_S_fffffPiS0_iiiifff_param_15,
	.param .u64 .ptr .align 1 _Z5forcePfS_S_S_S_S_S_S_S_S_fffffPiS0_iiiifff_param_16,
	.param .u32 _Z5forcePfS_S_S_S_S_S_S_S_S_fffffPiS0_iiiifff_param_17,
	.param .u32 _Z5forcePfS_S_S_S_S_S_S_S_S_fffffPiS0_iiiifff_param_18,
	.param .u32 _Z5forcePfS_S_S_S_S_S_S_S_S_fffffPiS0_iiiifff_param_19,
	.param .u32 _Z5forcePfS_S_S_S_S_S_S_S_S_fffffPiS0_iiiifff_param_20,
	.param .f32 _Z5forcePfS_S_S_S_S_S_S_S_S_fffffPiS0_iiiifff_param_21,
	.param .f32 _Z5forcePfS_S_S_S_S_S_S_S_S_fffffPiS0_iiiifff_param_22,
	.param .f32 _Z5forcePfS_S_S_S_S_S_S_S_S_fffffPiS0_iiiifff_param_23
)
{
	.reg .pred 	%p<20>;
	.reg .b32 	%r<67>;
	.reg .b32 	%f<277>;
	.reg .b64 	%rd<61>;
	// demoted variable
	.shared .align 4 .b8 _ZZ5forcePfS_S_S_S_S_S_S_S_S_fffffPiS0_iiiifffE6vArray[2048];
	// demoted variable
	.shared .align 4 .b8 _ZZ5forcePfS_S_S_S_S_S_S_S_S_fffffPiS0_iiiifffE6pArray[2048];
	ld.param.u64 	%rd11, [_Z5forcePfS_S_S_S_S_S_S_S_S_fffffPiS0_iiiifff_param_4];
	ld.param.u64 	%rd12, [_Z5forcePfS_S_S_S_S_S_S_S_S_fffffPiS0_iiiifff_param_5];
	ld.param.u64 	%rd13, [_Z5forcePfS_S_S_S_S_S_S_S_S_fffffPiS0_iiiifff_param_6];
	ld.param.f32 	%f98, [_Z5forcePfS_S_S_S_S_S_S_S_S_fffffPiS0_iiiifff_param_10];
	ld.param.f32 	%f91, [_Z5forcePfS_S_S_S_S_S_S_S_S_fffffPiS0_iiiifff_param_11];
	ld.param.f32 	%f94, [_Z5forcePfS_S_S_S_S_S_S_S_S_fffffPiS0_iiiifff_param_14];
	ld.param.u64 	%rd14, [_Z5forcePfS_S_S_S_S_S_S_S_S_fffffPiS0_iiiifff_param_15];
	ld.param.u64 	%rd15, [_Z5forcePfS_S_S_S_S_S_S_S_S_fffffPiS0_iiiifff_param_16];
	ld.param.u32 	%r32, [_Z5forcePfS_S_S_S_S_S_S_S_S_fffffPiS0_iiiifff_param_20];
	cvta.to.global.u64 	%rd1, %rd15;
	cvta.to.global.u64 	%rd2, %rd14;
	cvta.to.global.u64 	%rd3, %rd13;
	cvta.to.global.u64 	%rd4, %rd12;
	cvta.to.global.u64 	%rd5, %rd11;
	mov.u32 	%r1, %ctaid.x;
	mov.u32 	%r66, %ntid.x;
	mov.u32 	%r3, %tid.x;
	mad.lo.s32 	%r4, %r1, %r66, %r3;
	mul.rn.f32 	%f1, %f98, %f98;
	mul.rn.f32 	%f2, %f91, %f91;
	shl.b32 	%r33, %r3, 2;
	mov.u32 	%r34, _ZZ5forcePfS_S_S_S_S_S_S_S_S_fffffPiS0_iiiifffE6vArray;
	add.s32 	%r5, %r34, %r33;
	mov.b32 	%r35, 0;
	st.shared.u32 	[%r5], %r35;
	mov.u32 	%r36, _ZZ5forcePfS_S_S_S_S_S_S_S_S_fffffPiS0_iiiifffE6pArray;
	add.s32 	%r6, %r36, %r33;
	st.shared.u32 	[%r6], %r35;
	setp.ge.s32 	%p1, %r4, %r32;
	@%p1 bra 	$L__BB0_26;
	ld.param.f32 	%f221, [_Z5forcePfS_S_S_S_S_S_S_S_S_fffffPiS0_iiiifff_param_23];
	ld.param.f32 	%f220, [_Z5forcePfS_S_S_S_S_S_S_S_S_fffffPiS0_iiiifff_param_22];
	ld.param.f32 	%f219, [_Z5forcePfS_S_S_S_S_S_S_S_S_fffffPiS0_iiiifff_param_21];
	ld.param.u32 	%r60, [_Z5forcePfS_S_S_S_S_S_S_S_S_fffffPiS0_iiiifff_param_19];
	ld.param.u32 	%r59, [_Z5forcePfS_S_S_S_S_S_S_S_S_fffffPiS0_iiiifff_param_18];
	ld.param.u32 	%r58, [_Z5forcePfS_S_S_S_S_S_S_S_S_fffffPiS0_iiiifff_param_17];
	ld.param.f32 	%f218, [_Z5forcePfS_S_S_S_S_S_S_S_S_fffffPiS0_iiiifff_param_13];
	ld.param.f32 	%f217, [_Z5forcePfS_S_S_S_S_S_S_S_S_fffffPiS0_iiiifff_param_12];
	mul.wide.s32 	%rd16, %r4, 4;
	add.s64 	%rd17, %rd5, %rd16;
	ld.global.f32 	%f3, [%rd17];
	add.s64 	%rd18, %rd4, %rd16;
	ld.global.f32 	%f4, [%rd18];
	add.s64 	%rd19, %rd3, %rd16;
	ld.global.f32 	%f5, [%rd19];
	add.f32 	%f100, %f3, 0f3F000000;
	div.rn.f32 	%f101, %f100, %f219;
	cvt.rzi.s32.f32 	%r38, %f101;
	add.s32 	%r39, %r38, 1;
	add.f32 	%f102, %f4, 0f3F000000;
	div.rn.f32 	%f103, %f102, %f220;
	cvt.rzi.s32.f32 	%r40, %f103;
	add.s32 	%r41, %r40, 1;
	add.f32 	%f104, %f5, 0f3F000000;
	div.rn.f32 	%f105, %f104, %f221;
	cvt.rzi.s32.f32 	%r42, %f105;
	add.s32 	%r43, %r42, 1;
	min.s32 	%r7, %r39, %r58;
	min.s32 	%r8, %r41, %r59;
	min.s32 	%r44, %r43, %r60;
	add.s32 	%r9, %r58, 2;
	add.s32 	%r10, %r59, 2;
	neg.f32 	%f6, %f217;
	neg.f32 	%f7, %f218;
	neg.f32 	%f8, %f91;
	add.s32 	%r45, %r44, -1;
	mul.lo.s32 	%r11, %r45, %r10;
	mov.f32 	%f232, 0f00000000;
	mov.b32 	%r61, -1;
	mov.f32 	%f233, %f232;
	mov.f32 	%f234, %f232;
	mov.f32 	%f235, %f232;
	mov.f32 	%f236, %f232;
$L__BB0_2:
	mov.b32 	%r62, -1;
$L__BB0_3:
	add.s32 	%r47, %r62, %r8;
	add.s32 	%r14, %r47, %r11;
	add.s32 	%r48, %r61, %r7;
	mad.lo.s32 	%r49, %r14, %r9, %r48;
	mul.wide.s32 	%rd20, %r49, 4;
	add.s64 	%rd21, %rd2, %rd20;
	ld.global.u32 	%r63, [%rd21];
	setp.lt.s32 	%p2, %r63, 0;
	@%p2 bra 	$L__BB0_8;
$L__BB0_4:
	setp.eq.s32 	%p3, %r63, %r4;
	@%p3 bra 	$L__BB0_7;
	mul.wide.u32 	%rd22, %r63, 4;
	add.s64 	%rd23, %rd5, %rd22;
	ld.global.f32 	%f106, [%rd23];
	neg.f32 	%f107, %f106;
	add.rn.f32 	%f24, %f3, %f107;
	add.s64 	%rd24, %rd4, %rd22;
	ld.global.f32 	%f108, [%rd24];
	neg.f32 	%f109, %f108;
	add.rn.f32 	%f25, %f4, %f109;
	add.s64 	%rd25, %rd3, %rd22;
	ld.global.f32 	%f110, [%rd25];
	neg.f32 	%f111, %f110;
	add.rn.f32 	%f26, %f5, %f111;
	mul.rn.f32 	%f112, %f24, %f24;
	mul.rn.f32 	%f113, %f25, %f25;
	add.rn.f32 	%f114, %f112, %f113;
	mul.rn.f32 	%f115, %f26, %f26;
	add.rn.f32 	%f27, %f114, %f115;
	setp.geu.f32 	%p4, %f27, %f2;
	@%p4 bra 	$L__BB0_7;
	sqrt.rn.f32 	%f116, %f27;
	div.rn.f32 	%f117, %f1, %f27;
	mul.rn.f32 	%f118, %f117, %f117;
	mul.rn.f32 	%f119, %f118, %f117;
	mov.f32 	%f120, 0fBF800000;
	add.rn.f32 	%f121, %f119, %f120;
	mul.rn.f32 	%f122, %f119, %f121;
	add.rn.f32 	%f123, %f122, %f6;
	add.rn.f32 	%f124, %f116, %f8;
	mul.rn.f32 	%f125, %f7, %f124;
	add.rn.f32 	%f126, %f123, %f125;
	mov.f32 	%f127, 0fBF000000;
	add.rn.f32 	%f128, %f119, %f127;
	mul.rn.f32 	%f129, %f119, %f128;
	mul.rn.f32 	%f130, %f94, %f116;
	add.rn.f32 	%f131, %f129, %f130;
	div.rn.f32 	%f132, %f131, %f27;
	mul.rn.f32 	%f133, %f132, %f24;
	mul.rn.f32 	%f134, %f132, %f25;
	mul.rn.f32 	%f135, %f132, %f26;
	mov.f32 	%f136, 0f3F000000;
	mul.rn.f32 	%f137, %f131, %f136;
	mul.rn.f32 	%f138, %f126, %f136;
	add.rn.f32 	%f233, %f233, %f138;
	add.rn.f32 	%f232, %f232, %f137;
	add.f32 	%f236, %f236, %f133;
	add.f32 	%f235, %f235, %f134;
	add.f32 	%f234, %f234, %f135;
$L__BB0_7:
	mul.wide.u32 	%rd26, %r63, 4;
	add.s64 	%rd27, %rd1, %rd26;
	ld.global.u32 	%r63, [%rd27];
	setp.gt.s32 	%p5, %r63, -1;
	@%p5 bra 	$L__BB0_4;
$L__BB0_8:
	add.s32 	%r18, %r14, %r10;
	mad.lo.s32 	%r51, %r18, %r9, %r48;
	mul.wide.s32 	%rd28, %r51, 4;
	add.s64 	%rd29, %rd2, %rd28;
	ld.global.u32 	%r64, [%rd29];
	setp.lt.s32 	%p6, %r64, 0;
	@%p6 bra 	$L__BB0_13;
$L__BB0_9:
	setp.eq.s32 	%p7, %r64, %r4;
	@%p7 bra 	$L__BB0_12;
	mul.wide.u32 	%rd30, %r64, 4;
	add.s64 	%rd31, %rd5, %rd30;
	ld.global.f32 	%f139, [%rd31];
	neg.f32 	%f140, %f139;
	add.rn.f32 	%f48, %f3, %f140;
	add.s64 	%rd32, %rd4, %rd30;
	ld.global.f32 	%f141, [%rd32];
	neg.f32 	%f142, %f141;
	add.rn.f32 	%f49, %f4, %f142;
	add.s64 	%rd33, %rd3, %rd30;
	ld.global.f32 	%f143, [%rd33];
	neg.f32 	%f144, %f143;
	add.rn.f32 	%f50, %f5, %f144;
	mul.rn.f32 	%f145, %f48, %f48;
	mul.rn.f32 	%f146, %f49, %f49;
	add.rn.f32 	%f147, %f145, %f146;
	mul.rn.f32 	%f148, %f50, %f50;
	add.rn.f32 	%f51, %f147, %f148;
	setp.geu.f32 	%p8, %f51, %f2;
	@%p8 bra 	$L__BB0_12;
	sqrt.rn.f32 	%f149, %f51;
	div.rn.f32 	%f150, %f1, %f51;
	mul.rn.f32 	%f151, %f150, %f150;
	mul.rn.f32 	%f152, %f151, %f150;
	mov.f32 	%f153, 0fBF800000;
	add.rn.f32 	%f154, %f152, %f153;
	mul.rn.f32 	%f155, %f152, %f154;
	add.rn.f32 	%f156, %f155, %f6;
	add.rn.f32 	%f157, %f149, %f8;
	mul.rn.f32 	%f158, %f7, %f157;
	add.rn.f32 	%f159, %f156, %f158;
	mov.f32 	%f160, 0fBF000000;
	add.rn.f32 	%f161, %f152, %f160;
	mul.rn.f32 	%f162, %f152, %f161;
	mul.rn.f32 	%f163, %f94, %f149;
	add.rn.f32 	%f164, %f162, %f163;
	div.rn.f32 	%f165, %f164, %f51;
	mul.rn.f32 	%f166, %f165, %f48;
	mul.rn.f32 	%f167, %f165, %f49;
	mul.rn.f32 	%f168, %f165, %f50;
	mov.f32 	%f169, 0f3F000000;
	mul.rn.f32 	%f170, %f164, %f169;
	mul.rn.f32 	%f171, %f159, %f169;
	add.rn.f32 	%f233, %f233, %f171;
	add.rn.f32 	%f232, %f232, %f170;
	add.f32 	%f236, %f236, %f166;
	add.f32 	%f235, %f235, %f167;
	add.f32 	%f234, %f234, %f168;
$L__BB0_12:
	mul.wide.u32 	%rd34, %r64, 4;
	add.s64 	%rd35, %rd1, %rd34;
	ld.global.u32 	%r64, [%rd35];
	setp.gt.s32 	%p9, %r64, -1;
	@%p9 bra 	$L__BB0_9;
$L__BB0_13:
	add.s32 	%r52, %r18, %r10;
	mad.lo.s32 	%r54, %r52, %r9, %r48;
	mul.wide.s32 	%rd36, %r54, 4;
	add.s64 	%rd37, %rd2, %rd36;
	ld.global.u32 	%r65, [%rd37];
	setp.lt.s32 	%p10, %r65, 0;
	@%p10 bra 	$L__BB0_18;
$L__BB0_14:
	setp.eq.s32 	%p11, %r65, %r4;
	@%p11 bra 	$L__BB0_17;
	mul.wide.u32 	%rd38, %r65, 4;
	add.s64 	%rd39, %rd5, %rd38;
	ld.global.f32 	%f172, [%rd39];
	neg.f32 	%f173, %f172;
	add.rn.f32 	%f72, %f3, %f173;
	add.s64 	%rd40, %rd4, %rd38;
	ld.global.f32 	%f174, [%rd40];
	neg.f32 	%f175, %f174;
	add.rn.f32 	%f73, %f4, %f175;
	add.s64 	%rd41, %rd3, %rd38;
	ld.global.f32 	%f176, [%rd41];
	neg.f32 	%f177, %f176;
	add.rn.f32 	%f74, %f5, %f177;
	mul.rn.f32 	%f178, %f72, %f72;
	mul.rn.f32 	%f179, %f73, %f73;
	add.rn.f32 	%f180, %f178, %f179;
	mul.rn.f32 	%f181, %f74, %f74;
	add.rn.f32 	%f75, %f180, %f181;
	setp.geu.f32 	%p12, %f75, %f2;
	@%p12 bra 	$L__BB0_17;
	sqrt.rn.f32 	%f182, %f75;
	div.rn.f32 	%f183, %f1, %f75;
	mul.rn.f32 	%f184, %f183, %f183;
	mul.rn.f32 	%f185, %f184, %f183;
	mov.f32 	%f186, 0fBF800000;
	add.rn.f32 	%f187, %f185, %f186;
	mul.rn.f32 	%f188, %f185, %f187;
	add.rn.f32 	%f189, %f188, %f6;
	add.rn.f32 	%f190, %f182, %f8;
	mul.rn.f32 	%f191, %f7, %f190;
	add.rn.f32 	%f192, %f189, %f191;
	mov.f32 	%f193, 0fBF000000;
	add.rn.f32 	%f194, %f185, %f193;
	mul.rn.f32 	%f195, %f185, %f194;
	mul.rn.f32 	%f196, %f94, %f182;
	add.rn.f32 	%f197, %f195, %f196;
	div.rn.f32 	%f198, %f197, %f75;
	mul.rn.f32 	%f199, %f198, %f72;
	mul.rn.f32 	%f200, %f198, %f73;
	mul.rn.f32 	%f201, %f198, %f74;
	mov.f32 	%f202, 0f3F000000;
	mul.rn.f32 	%f203, %f197, %f202;
	mul.rn.f32 	%f204, %f192, %f202;
	add.rn.f32 	%f233, %f233, %f204;
	add.rn.f32 	%f232, %f232, %f203;
	add.f32 	%f236, %f236, %f199;
	add.f32 	%f235, %f235, %f200;
	add.f32 	%f234, %f234, %f201;
$L__BB0_17:
	mul.wide.u32 	%rd42, %r65, 4;
	add.s64 	%rd43, %rd1, %rd42;
	ld.global.u32 	%r65, [%rd43];
	setp.gt.s32 	%p13, %r65, -1;
	@%p13 bra 	$L__BB0_14;
$L__BB0_18:
	add.s32 	%r62, %r62, 1;
	setp.ne.s32 	%p14, %r62, 2;
	@%p14 bra 	$L__BB0_3;
	add.s32 	%r61, %r61, 1;
	setp.ne.s32 	%p15, %r61, 2;
	@%p15 bra 	$L__BB0_2;
	ld.param.u64 	%rd60, [_Z5forcePfS_S_S_S_S_S_S_S_S_fffffPiS0_iiiifff_param_9];
	ld.param.u64 	%rd59, [_Z5forcePfS_S_S_S_S_S_S_S_S_fffffPiS0_iiiifff_param_8];
	ld.param.u64 	%rd58, [_Z5forcePfS_S_S_S_S_S_S_S_S_fffffPiS0_iiiifff_param_7];
	mov.f32 	%f205, 0f42400000;
	mul.rn.f32 	%f206, %f205, %f236;
	cvta.to.global.u64 	%rd44, %rd58;
	mul.wide.s32 	%rd45, %r4, 4;
	add.s64 	%rd46, %rd44, %rd45;
	st.global.f32 	[%rd46], %f206;
	mul.rn.f32 	%f207, %f205, %f235;
	cvta.to.global.u64 	%rd47, %rd59;
	add.s64 	%rd48, %rd47, %rd45;
	st.global.f32 	[%rd48], %f207;
	mul.rn.f32 	%f208, %f205, %f234;
	cvta.to.global.u64 	%rd49, %rd60;
	add.s64 	%rd50, %rd49, %rd45;
	st.global.f32 	[%rd50], %f208;
	st.shared.f32 	[%r5], %f232;
	st.shared.f32 	[%r6], %f233;
	setp.lt.u32 	%p16, %r66, 2;
	@%p16 bra 	$L__BB0_24;
$L__BB0_21:
	shr.u32 	%r28, %r66, 1;
	bar.sync 	0;
	setp.ge.u32 	%p17, %r3, %r28;
	@%p17 bra 	$L__BB0_23;
	shl.b32 	%r55, %r28, 2;
	add.s32 	%r56, %r5, %r55;
	ld.shared.f32 	%f209, [%r56];
	ld.shared.f32 	%f210, [%r5];
	add.f32 	%f211, %f209, %f210;
	st.shared.f32 	[%r5], %f211;
	add.s32 	%r57, %r6, %r55;
	ld.shared.f32 	%f212, [%r57];
	ld.shared.f32 	%f213, [%r6];
	add.f32 	%f214, %f212, %f213;
	st.shared.f32 	[%r6], %f214;
$L__BB0_23:
	setp.gt.u32 	%p18, %r66, 3;
	mov.u32 	%r66, %r28;
	@%p18 bra 	$L__BB0_21;
$L__BB0_24:
	bar.sync 	0;
	setp.ne.s32 	%p19, %r3, 0;
	@%p19 bra 	$L__BB0_26;
	ld.param.u64 	%rd57, [_Z5forcePfS_S_S_S_S_S_S_S_S_fffffPiS0_iiiifff_param_1];
	ld.param.u64 	%rd56, [_Z5forcePfS_S_S_S_S_S_S_S_S_fffffPiS0_iiiifff_param_0];
	ld.shared.f32 	%f215, [_ZZ5forcePfS_S_S_S_S_S_S_S_S_fffffPiS0_iiiifffE6vArray];
	cvta.to.global.u64 	%rd51, %rd56;
	mul.wide.u32 	%rd52, %r1, 4;
	add.s64 	%rd53, %rd51, %rd52;
	st.global.f32 	[%rd53], %f215;
	ld.shared.f32 	%f216, [_ZZ5forcePfS_S_S_S_S_S_S_S_S_fffffPiS0_iiiifffE6pArray];
	cvta.to.global.u64 	%rd54, %rd57;
	add.s64 	%rd55, %rd54, %rd52;
	st.global.f32 	[%rd55], %f216;
$L__BB0_26:
	ret;

}


// ===== COMPILED SASS (sm_100) =====

	.target	sm_100

	.elftype	@"ET_EXEC"


//--------------------- .note.nv.tkinfo           --------------------------
	.section	.note.nv.tkinfo,"",@"SHT_NOTE"
	.sectionflags	@"SHF_NOTE_NV_TKINFO"
	.tkinfo
        /*0018*/ 	.word	0x00000002
        /*0030*/ 	.string	""
        /*0030*/ 	.string	"ptxas"
        /*0030*/ 	.string	"Cuda compilation tools, release 13.0, V13.0.88"
        /*0030*/ 	.string	"Build cuda_13.0.r13.0/compiler.36424714_0"
        /*0030*/ 	.string	"-arch sm_100 -m 64 "



//--------------------- .note.nv.cuinfo           --------------------------
	.section	.note.nv.cuinfo,"",@"SHT_NOTE"
	.sectionflags	@"SHF_NOTE_NV_CUINFO"
        /*0018*/ 	.short	0x0002
        /*001a*/ 	.short	0x0064
        /*001c*/ 	.short	0x0082
	.zero		2


//--------------------- .nv.info                  --------------------------
	.section	.nv.info,"",@"SHT_CUDA_INFO"
	.align	4


	//----- nvinfo : EIATTR_REGCOUNT
	.align		4
        /*0000*/ 	.byte	0x04, 0x2f
        /*0002*/ 	.short	(.L_14 - .L_13)
	.align		4
.L_13:
        /*0004*/ 	.word	index@(_Z5forcePfS_S_S_S_S_S_S_S_S_fffffPiS0_iiiifff)
        /*0008*/ 	.word	0x00000028


	//----- nvinfo : EIATTR_FRAME_SIZE
	.align		4
.L_14:
        /*000c*/ 	.byte	0x04, 0x11
        /*000e*/ 	.short	(.L_16 - .L_15)
	.align		4
.L_15:
        /*0010*/ 	.word	index@($__internal_1_$__cuda_sm3x_div_rn_noftz_f32_slowpath)
        /*0014*/ 	.word	0x00000000


	//----- nvinfo : EIATTR_FRAME_SIZE
	.align		4
.L_16:
        /*0018*/ 	.byte	0x04, 0x11
        /*001a*/ 	.short	(.L_18 - .L_17)
	.align		4
.L_17:
        /*001c*/ 	.word	index@($__internal_0_$__cuda_sm20_sqrt_rn_f32_slowpath)
        /*0020*/ 	.word	0x00000000


	//----- nvinfo : EIATTR_FRAME_SIZE
	.align		4
.L_18:
        /*0024*/ 	.byte	0x04, 0x11
        /*0026*/ 	.short	(.L_20 - .L_19)
	.align		4
.L_19:
        /*0028*/ 	.word	index@(_Z5forcePfS_S_S_S_S_S_S_S_S_fffffPiS0_iiiifff)
        /*002c*/ 	.word	0x00000000


	//----- nvinfo : EIATTR_MIN_STACK_SIZE
	.align		4
.L_20:
        /*0030*/ 	.byte	0x04, 0x12
        /*0032*/ 	.short	(.L_22 - .L_21)
	.align		4
.L_21:
        /*0034*/ 	.word	index@(_Z5forcePfS_S_S_S_S_S_S_S_S_fffffPiS0_iiiifff)
        /*0038*/ 	.word	0x00000000
.L_22:


//--------------------- .nv.compat                --------------------------
	.section	.nv.compat,"",@"SHT_CUDA_COMPAT_INFO"
	.align	4
        /*0000*/ 	.byte	0x02, 0x09, 0x00, 0x00, 0x02, 0x02, 0x01, 0x00, 0x02, 0x05, 0x05, 0x00, 0x03, 0x07, 0x01, 0x01
        /*0010*/ 	.byte	0x02, 0x03, 0x00, 0x00, 0x02, 0x06, 0x01, 0x00, 0x04, 0x0b, 0x08, 0x00, 0x01, 0x00, 0x00, 0x00
        /*0020*/ 	.byte	0x00, 0x00, 0x00, 0x00


//--------------------- .nv.info._Z5forcePfS_S_S_S_S_S_S_S_S_fffffPiS0_iiiifff --------------------------
	.section	.nv.info._Z5forcePfS_S_S_S_S_S_S_S_S_fffffPiS0_iiiifff,"",@"SHT_CUDA_INFO"
	.sectionflags	@""
	.align	4


	//----- nvinfo : EIATTR_CUDA_API_VERSION
	.align		4
        /*0000*/ 	.byte	0x04, 0x37
        /*0002*/ 	.short	(.L_24 - .L_23)
.L_23:
        /*0004*/ 	.word	0x00000082


	//----- nvinfo : EIATTR_KPARAM_INFO
	.align		4
.L_24:
        /*0008*/ 	.byte	0x04, 0x17
        /*000a*/ 	.short	(.L_26 - .L_25)
.L_25:
        /*000c*/ 	.word	0x00000000
        /*0010*/ 	.short	0x0017
        /*0012*/ 	.short	0x0090
        /*0014*/ 	.byte	0x00, 0xf0, 0x11, 0x00


	//----- nvinfo : EIATTR_KPARAM_INFO
	.align		4
.L_26:
        /*0018*/ 	.byte	0x04, 0x17
        /*001a*/ 	.short	(.L_28 - .L_27)
.L_27:
        /*001c*/ 	.word	0x00000000
        /*0020*/ 	.short	0x0016
        /*0022*/ 	.short	0x008c
        /*0024*/ 	.byte	0x00, 0xf0, 0x11, 0x00


	//----- nvinfo : EIATTR_KPARAM_INFO
	.align		4
.L_28:
        /*0028*/ 	.byte	0x04, 0x17
        /*002a*/ 	.short	(.L_30 - .L_29)
.L_29:
        /*002c*/ 	.word	0x00000000
        /*0030*/ 	.short	0x0015
        /*0032*/ 	.short	0x0088
        /*0034*/ 	.byte	0x00, 0xf0, 0x11, 0x00


	//----- nvinfo : EIATTR_KPARAM_INFO
	.align		4
.L_30:
        /*0038*/ 	.byte	0x04, 0x17
        /*003a*/ 	.short	(.L_32 - .L_31)
.L_31:
        /*003c*/ 	.word	0x00000000
        /*0040*/ 	.short	0x0014
        /*0042*/ 	.short	0x0084
        /*0044*/ 	.byte	0x00, 0xf0, 0x11, 0x00


	//----- nvinfo : EIATTR_KPARAM_INFO
	.align		4
.L_32:
        /*0048*/ 	.byte	0x04, 0x17
        /*004a*/ 	.short	(.L_34 - .L_33)
.L_33:
        /*004c*/ 	.word	0x00000000
        /*0050*/ 	.short	0x0013
        /*0052*/ 	.short	0x0080
        /*0054*/ 	.byte	0x00, 0xf0, 0x11, 0x00


	//----- nvinfo : EIATTR_KPARAM_INFO
	.align		4
.L_34:
        /*0058*/ 	.byte	0x04, 0x17
        /*005a*/ 	.short	(.L_36 - .L_35)
.L_35:
        /*005c*/ 	.word	0x00000000
        /*0060*/ 	.short	0x0012
        /*0062*/ 	.short	0x007c
        /*0064*/ 	.byte	0x00, 0xf0, 0x11, 0x00


	//----- nvinfo : EIATTR_KPARAM_INFO
	.align		4
.L_36:
        /*0068*/ 	.byte	0x04, 0x17
        /*006a*/ 	.short	(.L_38 - .L_37)
.L_37:
        /*006c*/ 	.word	0x00000000
        /*0070*/ 	.short	0x0011
        /*0072*/ 	.short	0x0078
        /*0074*/ 	.byte	0x00, 0xf0, 0x11, 0x00


	//----- nvinfo : EIATTR_KPARAM_INFO
	.align		4
.L_38:
        /*0078*/ 	.byte	0x04, 0x17
        /*007a*/ 	.short	(.L_40 - .L_39)
.L_39:
        /*007c*/ 	.word	0x00000000
        /*0080*/ 	.short	0x0010
        /*0082*/ 	.short	0x0070
        /*0084*/ 	.byte	0x00, 0xf5, 0x21, 0x00


	//----- nvinfo : EIATTR_KPARAM_INFO
	.align		4
.L_40:
        /*0088*/ 	.byte	0x04, 0x17
        /*008a*/ 	.short	(.L_42 - .L_41)
.L_41:
        /*008c*/ 	.word	0x00000000
        /*0090*/ 	.short	0x000f
        /*0092*/ 	.short	0x0068
        /*0094*/ 	.byte	0x00, 0xf5, 0x21, 0x00


	//----- nvinfo : EIATTR_KPARAM_INFO
	.align		4
.L_42:
        /*0098*/ 	.byte	0x04, 0x17
        /*009a*/ 	.short	(.L_44 - .L_43)
.L_43:
        /*009c*/ 	.word	0x00000000
        /*00a0*/ 	.short	0x000e
        /*00a2*/ 	.short	0x0060
        /*00a4*/ 	.byte	0x00, 0xf0, 0x11, 0x00


	//----- nvinfo : EIATTR_KPARAM_INFO
	.align		4
.L_44:
        /*00a8*/ 	.byte	0x04, 0x17
        /*00aa*/ 	.short	(.L_46 - .L_45)
.L_45:
        /*00ac*/ 	.word	0x00000000
        /*00b0*/ 	.short	0x000d
        /*00b2*/ 	.short	0x005c
        /*00b4*/ 	.byte	0x00, 0xf0, 0x11, 0x00


	//----- nvinfo : EIATTR_KPARAM_INFO
	.align		4
.L_46:
        /*00b8*/ 	.byte	0x04, 0x17
        /*00ba*/ 	.short	(.L_48 - .L_47)
.L_47:
        /*00bc*/ 	.word	0x00000000
        /*00c0*/ 	.short	0x000c
        /*00c2*/ 	.short	0x0058
        /*00c4*/ 	.byte	0x00, 0xf0, 0x11, 0x00


	//----- nvinfo : EIATTR_KPARAM_INFO
	.align		4
.L_48:
        /*00c8*/ 	.byte	0x04, 0x17
        /*00ca*/ 	.short	(.L_50 - .L_49)
.L_49:
        /*00cc*/ 	.word	0x00000000
        /*00d0*/ 	.short	0x000b
        /*00d2*/ 	.short	0x0054
        /*00d4*/ 	.byte	0x00, 0xf0, 0x11, 0x00


	//----- nvinfo : EIATTR_KPARAM_INFO
	.align		4
.L_50:
        /*00d8*/ 	.byte	0x04, 0x17
        /*00da*/ 	.short	(.L_52 - .L_51)
.L_51:
        /*00dc*/ 	.word	0x00000000
        /*00e0*/ 	.short	0x000a
        /*00e2*/ 	.short	0x0050
        /*00e4*/ 	.byte	0x00, 0xf0, 0x11, 0x00


	//----- nvinfo : EIATTR_KPARAM_INFO
	.align		4
.L_52:
        /*00e8*/ 	.byte	0x04, 0x17
        /*00ea*/ 	.short	(.L_54 - .L_53)
.L_53:
        /*00ec*/ 	.word	0x00000000
        /*00f0*/ 	.short	0x0009
        /*00f2*/ 	.short	0x0048
        /*00f4*/ 	.byte	0x00, 0xf5, 0x21, 0x00


	//----- nvinfo : EIATTR_KPARAM_INFO
	.align		4
.L_54:
        /*00f8*/ 	.byte	0x04, 0x17
        /*00fa*/ 	.short	(.L_56 - .L_55)
.L_55:
        /*00fc*/ 	.word	0x00000000
        /*0100*/ 	.short	0x0008
        /*0102*/ 	.short	0x0040
        /*0104*/ 	.byte	0x00, 0xf5, 0x21, 0x00


	//----- nvinfo : EIATTR_KPARAM_INFO
	.align		4
.L_56:
        /*0108*/ 	.byte	0x04, 0x17
        /*010a*/ 	.short	(.L_58 - .L_57)
.L_57:
        /*010c*/ 	.word	0x00000000
        /*0110*/ 	.short	0x0007
        /*0112*/ 	.short	0x0038
        /*0114*/ 	.byte	0x00, 0xf5, 0x21, 0x00


	//----- nvinfo : EIATTR_KPARAM_INFO
	.align		4
.L_58:
        /*0118*/ 	.byte	0x04, 0x17
        /*011a*/ 	.short	(.L_60 - .L_59)
.L_59:
        /*011c*/ 	.word	0x00000000
        /*0120*/ 	.short	0x0006
        /*0122*/ 	.short	0x0030
        /*0124*/ 	.byte	0x00, 0xf5, 0x21, 0x00


	//----- nvinfo : EIATTR_KPARAM_INFO
	.align		4
.L_60:
        /*0128*/ 	.byte	0x04, 0x17
        /*012a*/ 	.short	(.L_62 - .L_61)
.L_61:
        /*012c*/ 	.word	0x00000000
        /*0130*/ 	.short	0x0005
        /*0132*/ 	.short	0x0028
        /*0134*/ 	.byte	0x00, 0xf5, 0x21, 0x00


	//----- nvinfo : EIATTR_KPARAM_INFO
	.align		4
.L_62:
        /*0138*/ 	.byte	0x04, 0x17
        /*013a*/ 	.short	(.L_64 - .L_63)
.L_63:
        /*013c*/ 	.word	0x00000000
        /*0140*/ 	.short	0x0004
        /*0142*/ 	.short	0x0020
        /*0144*/ 	.byte	0x00, 0xf5, 0x21, 0x00


	//----- nvinfo : EIATTR_KPARAM_INFO
	.align		4
.L_64:
        /*0148*/ 	.byte	0x04, 0x17
        /*014a*/ 	.short	(.L_66 - .L_65)
.L_65:
        /*014c*/ 	.word	0x00000000
        /*0150*/ 	.short	0x0003
        /*0152*/ 	.short	0x0018
        /*0154*/ 	.byte	0x00, 0xf5, 0x21, 0x00


	//----- nvinfo : EIATTR_KPARAM_INFO
	.align		4
.L_66:
        /*0158*/ 	.byte	0x04, 0x17
        /*015a*/ 	.short	(.L_68 - .L_67)
.L_67:
        /*015c*/ 	.word	0x00000000
        /*0160*/ 	.short	0x0002
        /*0162*/ 	.short	0x0010
        /*0164*/ 	.byte	0x00, 0xf5, 0x21, 0x00


	//----- nvinfo : EIATTR_KPARAM_INFO
	.align		4
.L_68:
        /*0168*/ 	.byte	0x04, 0x17
        /*016a*/ 	.short	(.L_70 - .L_69)
.L_69:
        /*016c*/ 	.word	0x00000000
        /*0170*/ 	.short	0x0001
        /*0172*/ 	.short	0x0008
        /*0174*/ 	.byte	0x00, 0xf5, 0x21, 0x00


	//----- nvinfo : EIATTR_KPARAM_INFO
	.align		4
.L_70:
        /*0178*/ 	.byte	0x04, 0x17
        /*017a*/ 	.short	(.L_72 - .L_71)
.L_71:
        /*017c*/ 	.word	0x00000000
        /*0180*/ 	.short	0x0000
        /*0182*/ 	.short	0x0000
        /*0184*/ 	.byte	0x00, 0xf5, 0x21, 0x00


	//----- nvinfo : EIATTR_SPARSE_MMA_MASK
	.align		4
.L_72:
        /*0188*/ 	.byte	0x03, 0x50
        /*018a*/ 	.short	0x0000


	//----- nvinfo : EIATTR_MAXREG_COUNT
	.align		4
        /*018c*/ 	.byte	0x03, 0x1b
        /*018e*/ 	.short	0x00ff


	//----- nvinfo : EIATTR_NUM_BARRIERS
	.align		4
        /*0190*/ 	.byte	0x02, 0x4c
        /*0192*/ 	.byte	0x01
	.zero		1


	//----- nvinfo : EIATTR_MERCURY_ISA_VERSION
	.align		4
        /*0194*/ 	.byte	0x03, 0x5f
        /*0196*/ 	.short	0x0101


	//----- nvinfo : EIATTR_VRC_CTA_INIT_COUNT
	.align		4
        /*0198*/ 	.byte	0x02, 0x4a
	.zero		1
	.zero		1


	//----- nvinfo : EIATTR_EXIT_INSTR_OFFSETS
	.align		4
        /*019c*/ 	.byte	0x04, 0x1c
        /*019e*/ 	.short	(.L_74 - .L_73)


	//   ....[0]....
.L_73:
        /*01a0*/ 	.word	0x00000110


	//   ....[1]....
        /*01a4*/ 	.word	0x00001c50


	//   ....[2]....
        /*01a8*/ 	.word	0x00001d10


	//----- nvinfo : EIATTR_CRS_STACK_SIZE
	.align		4
.L_74:
        /*01ac*/ 	.byte	0x04, 0x1e
        /*01ae*/ 	.short	(.L_76 - .L_75)
.L_75:
        /*01b0*/ 	.word	0x00000000


	//----- nvinfo : EIATTR_CBANK_PARAM_SIZE
	.align		4
.L_76:
        /*01b4*/ 	.byte	0x03, 0x19
        /*01b6*/ 	.short	0x0094


	//----- nvinfo : EIATTR_PARAM_CBANK
	.align		4
        /*01b8*/ 	.byte	0x04, 0x0a
        /*01ba*/ 	.short	(.L_78 - .L_77)
	.align		4
.L_77:
        /*01bc*/ 	.word	index@(.nv.constant0._Z5forcePfS_S_S_S_S_S_S_S_S_fffffPiS0_iiiifff)
        /*01c0*/ 	.short	0x0380
        /*01c2*/ 	.short	0x0094


	//----- nvinfo : EIATTR_SW_WAR
	.align		4
.L_78:
        /*01c4*/ 	.byte	0x04, 0x36
        /*01c6*/ 	.short	(.L_80 - .L_79)
.L_79:
        /*01c8*/ 	.word	0x00000008
.L_80:


//--------------------- .nv.callgraph             --------------------------
	.section	.nv.callgraph,"",@"SHT_CUDA_CALLGRAPH"
	.align	4
	.sectionentsize	8
	.align		4
        /*0000*/ 	.word	0x00000000
	.align		4
        /*0004*/ 	.word	0xffffffff
	.align		4
        /*0008*/ 	.word	0x00000000
	.align		4
        /*000c*/ 	.word	0xfffffffe
	.align		4
        /*0010*/ 	.word	0x00000000
	.align		4
        /*0014*/ 	.word	0xfffffffd
	.align		4
        /*0018*/ 	.word	0x00000000
	.align		4
        /*001c*/ 	.word	0xfffffffc


//--------------------- .nv.constant3             --------------------------
	.section	.nv.constant3,"a",@progbits
	.align	4
.nv.constant3:
	.type		sigma,@object
	.size		sigma,(rcut - sigma)
sigma:
	.zero		4
	.type		rcut,@object
	.size		rcut,(vrcut - rcut)
rcut:
	.zero		4
	.type		vrcut,@object
	.size		vrcut,(dvrc12 - vrcut)
vrcut:
	.zero		4
	.type		dvrc12,@object
	.size		dvrc12,(dvrcut - dvrc12)
dvrc12:
	.zero		4
	.type		dvrcut,@object
	.size		dvrcut,(mx - dvrcut)
dvrcut:
	.zero		4
	.type		mx,@object
	.size		mx,(my - mx)
mx:
	.zero		4
	.type		my,@object
	.size		my,(mz - my)
my:
	.zero		4
	.type		mz,@object
	.size		mz,(natoms - mz)
mz:
	.zero		4
	.type		natoms,@object
	.size		natoms,(step - natoms)
natoms:
	.zero		4
	.type		step,@object
	.size		step,(sfx - step)
step:
	.zero		4
	.type		sfx,@object
	.size		sfx,(sfy - sfx)
sfx:
	.zero		4
	.type		sfy,@object
	.size		sfy,(sfz - sfy)
sfy:
	.zero		4
	.type		sfz,@object
	.size		sfz,(.L_12 - sfz)
sfz:
	.zero		4
.L_12:


//--------------------- .text._Z5forcePfS_S_S_S_S_S_S_S_S_fffffPiS0_iiiifff --------------------------
	.section	.text._Z5forcePfS_S_S_S_S_S_S_S_S_fffffPiS0_iiiifff,"ax",@progbits
	.align	128
        .global         _Z5forcePfS_S_S_S_S_S_S_S_S_fffffPiS0_iiiifff
        .type           _Z5forcePfS_S_S_S_S_S_S_S_S_fffffPiS0_iiiifff,@function
        .size           _Z5forcePfS_S_S_S_S_S_S_S_S_fffffPiS0_iiiifff,(.L_x_62 - _Z5forcePfS_S_S_S_S_S_S_S_S_fffffPiS0_iiiifff)
        .other          _Z5forcePfS_S_S_S_S_S_S_S_S_fffffPiS0_iiiifff,@"STO_CUDA_ENTRY STV_DEFAULT"
_Z5forcePfS_S_S_S_S_S_S_S_S_fffffPiS0_iiiifff:
.text._Z5forcePfS_S_S_S_S_S_S_S_S_fffffPiS0_iiiifff:
[----:B------:R-:W-:Y:S01]  /*0000*/  LDC R1, c[0x0][0x37c] ;  /* 0x0000df00ff017b82 */ /* 0x000fe20000000800 */
[----:B------:R-:W0:Y:S07]  /*0010*/  S2R R30, SR_TID.X ;  /* 0x00000000001e7919 */ /* 0x000e2e0000002100 */
[----:B------:R-:W1:Y:S01]  /*0020*/  S2UR UR6, SR_CgaCtaId ;  /* 0x00000000000679c3 */ /* 0x000e620000008800 */
[----:B------:R-:W2:Y:S01]  /*0030*/  LDCU UR7, c[0x0][0x360] ;  /* 0x00006c00ff0777ac */ /* 0x000ea20008000800 */
[----:B------:R-:W3:Y:S01]  /*0040*/  S2R R29, SR_CTAID.X ;  /* 0x00000000001d7919 */ /* 0x000ee20000002500 */
[----:B------:R-:W4:Y:S01]  /*0050*/  LDCU UR8, c[0x0][0x404] ;  /* 0x00008080ff0877ac */ /* 0x000f220008000800 */
[----:B------:R-:W-:-:S02]  /*0060*/  UMOV UR4, 0x400 ;  /* 0x0000040000047882 */ /* 0x000fc40000000000 */
[----:B------:R-:W-:Y:S01]  /*0070*/  UIADD3 UR5, UPT, UPT, UR4, 0x800, URZ ;  /* 0x0000080004057890 */ /* 0x000fe2000fffe0ff */
[----:B--2---:R-:W-:Y:S01]  /*0080*/  MOV R25, UR7 ;  /* 0x0000000700197c02 */ /* 0x004fe20008000f00 */
[----:B-1----:R-:W-:Y:S02]  /*0090*/  ULEA UR4, UR6, UR4, 0x18 ;  /* 0x0000000406047291 */ /* 0x002fe4000f8ec0ff */
[----:B------:R-:W-:-:S04]  /*00a0*/  ULEA UR5, UR6, UR5, 0x18 ;  /* 0x0000000506057291 */ /* 0x000fc8000f8ec0ff */
[C---:B0-----:R-:W-:Y:S02]  /*00b0*/  LEA R26, R30.reuse, UR4, 0x2 ;  /* 0x000000041e1a7c11 */ /* 0x041fe4000f8e10ff */
[----:B------:R-:W-:Y:S01]  /*00c0*/  LEA R27, R30, UR5, 0x2 ;  /* 0x000000051e1b7c11 */ /* 0x000fe2000f8e10ff */
[----:B---3--:R-:W-:Y:S02]  /*00d0*/  IMAD R28, R29, UR7, R30 ;  /* 0x000000071d1c7c24 */ /* 0x008fe4000f8e021e */
[----:B------:R0:W-:Y:S03]  /*00e0*/  STS [R26], RZ ;  /* 0x000000ff1a007388 */ /* 0x0001e60000000800 */
[----:B----4-:R-:W-:Y:S01]  /*00f0*/  ISETP.GE.AND P0, PT, R28, UR8, PT ;  /* 0x000000081c007c0c */ /* 0x010fe2000bf06270 */
[----:B------:R0:W-:-:S12]  /*0100*/  STS [R27], RZ ;  /* 0x000000ff1b007388 */ /* 0x0001d80000000800 */
[----:B0-----:R-:W-:Y:S05]  /*0110*/  @P0 EXIT ;  /* 0x000000000000094d */ /* 0x001fea0003800000 */
[----:B------:R-:W0:Y:S01]  /*0120*/  LDC.64 R2, c[0x0][0x3a0] ;  /* 0x0000e800ff027b82 */ /* 0x000e220000000a00 */
[----:B------:R-:W1:Y:S07]  /*0130*/  LDCU.64 UR8, c[0x0][0x358] ;  /* 0x00006b00ff0877ac */ /* 0x000e6e0008000a00 */
[----:B------:R-:W2:Y:S08]  /*0140*/  LDC.64 R6, c[0x0][0x3a8] ;  /* 0x0000ea00ff067b82 */ /* 0x000eb00000000a00 */
[----:B------:R-:W3:Y:S01]  /*0150*/  LDC.64 R8, c[0x0][0x3b0] ;  /* 0x0000ec00ff087b82 */ /* 0x000ee20000000a00 */
[----:B0-----:R-:W-:-:S07]  /*0160*/  IMAD.WIDE R2, R28, 0x4, R2 ;  /* 0x000000041c027825 */ /* 0x001fce00078e0202 */
[----:B------:R-:W0:Y:S01]  /*0170*/  LDC R11, c[0x0][0x408] ;  /* 0x00010200ff0b7b82 */ /* 0x000e220000000800 */
[----:B-1----:R-:W4:Y:S01]  /*0180*/  LDG.E R24, desc[UR8][R2.64] ;  /* 0x0000000802187981 */ /* 0x002f22000c1e1900 */
[----:B--2---:R-:W-:-:S05]  /*0190*/  IMAD.WIDE R6, R28, 0x4, R6 ;  /* 0x000000041c067825 */ /* 0x004fca00078e0206 */
[----:B------:R1:W5:Y:S01]  /*01a0*/  LDG.E R23, desc[UR8][R6.64] ;  /* 0x0000000806177981 */ /* 0x000362000c1e1900 */
[----:B---3--:R-:W-:-:S05]  /*01b0*/  IMAD.WIDE R8, R28, 0x4, R8 ;  /* 0x000000041c087825 */ /* 0x008fca00078e0208 */
[----:B------:R1:W5:Y:S01]  /*01c0*/  LDG.E R22, desc[UR8][R8.64] ;  /* 0x0000000808167981 */ /* 0x000362000c1e1900 */
[----:B0-----:R-:W0:Y:S01]  /*01d0*/  MUFU.RCP R0, R11 ;  /* 0x0000000b00007308 */ /* 0x001e220000001000 */
[----:B------:R-:W-:Y:S01]  /*01e0*/  BSSY.RECONVERGENT B2, `(.L_x_0) ;  /* 0x000000d000027945 */ /* 0x000fe20003800200 */
[----:B0-----:R-:W-:-:S04]  /*01f0*/  FFMA R5, R0, -R11, 1 ;  /* 0x3f80000000057423 */ /* 0x001fc8000000080b */
[----:B------:R-:W-:Y:S01]  /*0200*/  FFMA R5, R0, R5, R0 ;  /* 0x0000000500057223 */ /* 0x000fe20000000000 */
[----:B----4-:R-:W-:-:S04]  /*0210*/  FADD R4, R24, 0.5 ;  /* 0x3f00000018047421 */ /* 0x010fc80000000000 */
[----:B------:R-:W0:Y:S01]  /*0220*/  FCHK P0, R4, R11 ;  /* 0x0000000b04007302 */ /* 0x000e220000000000 */
[----:B------:R-:W-:-:S04]  /*0230*/  FFMA R0, R4, R5, RZ ;  /* 0x0000000504007223 */ /* 0x000fc800000000ff */
[----:B------:R-:W-:-:S04]  /*0240*/  FFMA R2, R0, -R11, R4 ;  /* 0x8000000b00027223 */ /* 0x000fc80000000004 */
[----:B------:R-:W-:Y:S01]  /*0250*/  FFMA R0, R5, R2, R0 ;  /* 0x0000000205007223 */ /* 0x000fe20000000000 */
[----:B01----:R-:W-:Y:S06]  /*0260*/  @!P0 BRA `(.L_x_1) ;  /* 0x0000000000108947 */ /* 0x003fec0003800000 */
[----:B------:R-:W0:Y:S01]  /*0270*/  LDCU UR4, c[0x0][0x408] ;  /* 0x00008100ff0477ac */ /* 0x000e220008000800 */
[----:B------:R-:W-:Y:S02]  /*0280*/  MOV R32, 0x2b0 ;  /* 0x000002b000207802 */ /* 0x000fe40000000f00 */
[----:B0-----:R-:W-:-:S07]  /*0290*/  MOV R31, UR4 ;  /* 0x00000004001f7c02 */ /* 0x001fce0008000f00 */
[----:B-----5:R-:W-:Y:S05]  /*02a0*/  CALL.REL.NOINC `($__internal_1_$__cuda_sm3x_div_rn_noftz_f32_slowpath) ;  /* 0x0000001800f47944 */ /* 0x020fea0003c00000 */
.L_x_1:
[----:B------:R-:W-:Y:S05]  /*02b0*/  BSYNC.RECONVERGENT B2 ;  /* 0x0000000000027941 */ /* 0x000fea0003800200 */
.L_x_0:
[----:B------:R-:W0:Y:S01]  /*02c0*/  LDC R7, c[0x0][0x40c] ;  /* 0x00010300ff077b82 */ /* 0x000e220000000800 */
[----:B-----5:R-:W-:Y:S01]  /*02d0*/  FADD R4, R23, 0.5 ;  /* 0x3f00000017047421 */ /* 0x020fe20000000000 */
[----:B------:R-:W1:Y:S01]  /*02e0*/  F2I.TRUNC.NTZ R0, R0 ;  /* 0x0000000000007305 */ /* 0x000e62000020f100 */
[----:B------:R-:W-:Y:S01]  /*02f0*/  BSSY.RECONVERGENT B2, `(.L_x_2) ;  /* 0x000000e000027945 */ /* 0x000fe20003800200 */
[----:B-1----:R-:W-:-:S06]  /*0300*/  IADD3 R21, PT, PT, R0, 0x1, RZ ;  /* 0x0000000100157810 */ /* 0x002fcc0007ffe0ff */
[----:B0-----:R-:W0:Y:S08]  /*0310*/  MUFU.RCP R2, R7 ;  /* 0x0000000700027308 */ /* 0x001e300000001000 */
[----:B------:R-:W1:Y:S01]  /*0320*/  FCHK P0, R4, R7 ;  /* 0x0000000704007302 */ /* 0x000e620000000000 */
[----:B0-----:R-:W-:-:S04]  /*0330*/  FFMA R3, R2, -R7, 1 ;  /* 0x3f80000002037423 */ /* 0x001fc80000000807 */
[----:B------:R-:W-:-:S04]  /*0340*/  FFMA R3, R2, R3, R2 ;  /* 0x0000000302037223 */ /* 0x000fc80000000002 */
[----:B------:R-:W-:-:S04]  /*0350*/  FFMA R2, R4, R3, RZ ;  /* 0x0000000304027223 */ /* 0x000fc800000000ff */
[----:B------:R-:W-:-:S04]  /*0360*/  FFMA R5, R2, -R7, R4 ;  /* 0x8000000702057223 */ /* 0x000fc80000000004 */
[----:B------:R-:W-:Y:S01]  /*0370*/  FFMA R0, R3, R5, R2 ;  /* 0x0000000503007223 */ /* 0x000fe20000000002 */
[----:B-1----:R-:W-:Y:S06]  /*0380*/  @!P0 BRA `(.L_x_3) ;  /* 0x0000000000108947 */ /* 0x002fec0003800000 */
[----:B------:R-:W0:Y:S01]  /*0390*/  LDCU UR4, c[0x0][0x40c] ;  /* 0x00008180ff0477ac */ /* 0x000e220008000800 */
[----:B------:R-:W-:Y:S02]  /*03a0*/  MOV R32, 0x3d0 ;  /* 0x000003d000207802 */ /* 0x000fe40000000f00 */
[----:B0-----:R-:W-:-:S07]  /*03b0*/  MOV R31, UR4 ;  /* 0x00000004001f7c02 */ /* 0x001fce0008000f00 */
[----:B------:R-:W-:Y:S05]  /*03c0*/  CALL.REL.NOINC `($__internal_1_$__cuda_sm3x_div_rn_noftz_f32_slowpath) ;  /* 0x0000001800ac7944 */ /* 0x000fea0003c00000 */
.L_x_3:
[----:B------:R-:W-:Y:S05]  /*03d0*/  BSYNC.RECONVERGENT B2 ;  /* 0x0000000000027941 */ /* 0x000fea0003800200 */
.L_x_2:
[----:B------:R-:W0:Y:S01]  /*03e0*/  LDC R7, c[0x0][0x410] ;  /* 0x00010400ff077b82 */ /* 0x000e220000000800 */
[----:B------:R-:W-:Y:S01]  /*03f0*/  FADD R4, R22, 0.5 ;  /* 0x3f00000016047421 */ /* 0x000fe20000000000 */
        /* <DEDUP_REMOVED lines=15> */
.L_x_5:
[----:B------:R-:W-:Y:S05]  /*04f0*/  BSYNC.RECONVERGENT B2 ;  /* 0x0000000000027941 */ /* 0x000fea0003800200 */
.L_x_4:
[----:B------:R-:W0:Y:S01]  /*0500*/  LDC R5, c[0x0][0x400] ;  /* 0x00010000ff057b82 */ /* 0x000e220000000800 */
[----:B------:R-:W1:Y:S01]  /*0510*/  LDCU.64 UR4, c[0x0][0x3f8] ;  /* 0x00007f00ff0477ac */ /* 0x000e620008000a00 */
[----:B------:R-:W0:Y:S01]  /*0520*/  F2I.TRUNC.NTZ R0, R0 ;  /* 0x0000000000007305 */ /* 0x000e22000020f100 */
[----:B------:R-:W-:Y:S01]  /*0530*/  HFMA2 R13, -RZ, RZ, 0, 0 ;  /* 0x00000000ff0d7431 */ /* 0x000fe200000001ff */
[----:B------:R-:W-:Y:S02]  /*0540*/  CS2R R16, SRZ ;  /* 0x0000000000107805 */ /* 0x000fe4000001ff00 */
[----:B------:R-:W-:Y:S01]  /*0550*/  CS2R R14, SRZ ;  /* 0x00000000000e7805 */ /* 0x000fe2000001ff00 */
[----:B------:R-:W-:Y:S01]  /*0560*/  UMOV UR6, 0xffffffff ;  /* 0xffffffff00067882 */ /* 0x000fe20000000000 */
[----:B------:R-:W2:Y:S01]  /*0570*/  LDC.64 R2, c[0x0][0x3d0] ;  /* 0x0000f400ff027b82 */ /* 0x000ea20000000a00 */
[----:B-1----:R-:W-:Y:S01]  /*0580*/  VIMNMX R19, PT, PT, R19, UR5, PT ;  /* 0x0000000513137c48 */ /* 0x002fe2000bfe0100 */
[----:B------:R-:W-:Y:S01]  /*0590*/  UIADD3 UR5, UPT, UPT, UR5, 0x2, URZ ;  /* 0x0000000205057890 */ /* 0x000fe2000fffe0ff */
[----:B------:R-:W-:Y:S01]  /*05a0*/  VIMNMX R21, PT, PT, R21, UR4, PT ;  /* 0x0000000415157c48 */ /* 0x000fe2000bfe0100 */
[----:B------:R-:W-:Y:S01]  /*05b0*/  UIADD3 UR4, UPT, UPT, UR4, 0x2, URZ ;  /* 0x0000000204047890 */ /* 0x000fe2000fffe0ff */
[----:B0-----:R-:W-:-:S04]  /*05c0*/  VIADDMNMX R4, R0, 0x1, R5, PT ;  /* 0x0000000100047846 */ /* 0x001fc80003800105 */
[----:B------:R-:W-:Y:S01]  /*05d0*/  IADD3 R4, PT, PT, R4, -0x1, RZ ;  /* 0xffffffff04047810 */ /* 0x000fe20007ffe0ff */
[----:B--2---:R-:W-:Y:S01]  /*05e0*/  FMUL R20, R2, R2 ;  /* 0x0000000202147220 */ /* 0x004fe20000400000 */
[----:B------:R-:W-:-:S03]  /*05f0*/  FMUL R18, R3, R3 ;  /* 0x0000000303127220 */ /* 0x000fc60000400000 */
[----:B------:R-:W-:-:S07]  /*0600*/  IMAD R12, R4, UR5, RZ ;  /* 0x00000005040c7c24 */ /* 0x000fce000f8e02ff */
.L_x_43:
[----:B------:R-:W-:-:S05]  /*0610*/  UMOV UR7, 0xffffffff ;  /* 0xffffffff00077882 */ /* 0x000fca0000000000 */
.L_x_42:
[----:B------:R-:W0:Y:S01]  /*0620*/  LDC.64 R2, c[0x0][0x3e8] ;  /* 0x0000fa00ff027b82 */ /* 0x000e220000000a00 */
[----:B------:R-:W-:Y:S02]  /*0630*/  IADD3 R10, PT, PT, R12, UR7, R19 ;  /* 0x000000070c0a7c10 */ /* 0x000fe4000fffe013 */
[----:B------:R-:W-:Y:S01]  /*0640*/  IADD3 R11, PT, PT, R21, UR6, RZ ;  /* 0x00000006150b7c10 */ /* 0x000fe2000fffe0ff */
[----:B------:R-:W1:Y:S04]  /*0650*/  LDCU UR13, c[0x0][0x3d4] ;  /* 0x00007a80ff0d77ac */ /* 0x000e680008000800 */
[----:B------:R-:W-:Y:S01]  /*0660*/  IMAD R5, R10, UR4, R11 ;  /* 0x000000040a057c24 */ /* 0x000fe2000f8e020b */
[----:B------:R-:W2:Y:S01]  /*0670*/  LDCU UR12, c[0x0][0x3e0] ;  /* 0x00007c00ff0c77ac */ /* 0x000ea20008000800 */
[----:B------:R-:W3:Y:S02]  /*0680*/  LDCU.64 UR10, c[0x0][0x3d8] ;  /* 0x00007b00ff0a77ac */ /* 0x000ee40008000a00 */
[----:B0-----:R-:W-:-:S05]  /*0690*/  IMAD.WIDE R2, R5, 0x4, R2 ;  /* 0x0000000405027825 */ /* 0x001fca00078e0202 */
[----:B------:R-:W4:Y:S01]  /*06a0*/  LDG.E R37, desc[UR8][R2.64] ;  /* 0x0000000802257981 */ /* 0x000f22000c1e1900 */
[----:B------:R-:W-:Y:S01]  /*06b0*/  UIADD3 UR7, UPT, UPT, UR7, 0x1, URZ ;  /* 0x0000000107077890 */ /* 0x000fe2000fffe0ff */
[----:B------:R-:W-:Y:S03]  /*06c0*/  BSSY.RECONVERGENT B2, `(.L_x_6) ;  /* 0x0000060000027945 */ /* 0x000fe60003800200 */
[----:B------:R-:W-:Y:S01]  /*06d0*/  UISETP.NE.AND UP0, UPT, UR7, 0x2, UPT ;  /* 0x000000020700788c */ /* 0x000fe2000bf05270 */
[----:B----4-:R-:W-:-:S13]  /*06e0*/  ISETP.GE.AND P0, PT, R37, RZ, PT ;  /* 0x000000ff2500720c */ /* 0x010fda0003f06270 */
[----:B-123--:R-:W-:Y:S05]  /*06f0*/  @!P0 BRA `(.L_x_7) ;  /* 0x0000000400708947 */ /* 0x00efea0003800000 */
.L_x_17:
[----:B------:R-:W-:Y:S01]  /*0700*/  ISETP.NE.AND P0, PT, R37, R28, PT ;  /* 0x0000001c2500720c */ /* 0x000fe20003f05270 */
[----:B------:R-:W-:-:S12]  /*0710*/  BSSY.RECONVERGENT B3, `(.L_x_8) ;  /* 0x0000055000037945 */ /* 0x000fd80003800200 */
[----:B------:R-:W-:Y:S05]  /*0720*/  @!P0 BRA `(.L_x_9) ;  /* 0x00000004004c8947 */ /* 0x000fea0003800000 */
[----:B------:R-:W0:Y:S08]  /*0730*/  LDC.64 R4, c[0x0][0x3a8] ;  /* 0x0000ea00ff047b82 */ /* 0x000e300000000a00 */
[----:B------:R-:W1:Y:S08]  /*0740*/  LDC.64 R6, c[0x0][0x3a0] ;  /* 0x0000e800ff067b82 */ /* 0x000e700000000a00 */
[----:B------:R-:W2:Y:S01]  /*0750*/  LDC.64 R2, c[0x0][0x3b0] ;  /* 0x0000ec00ff027b82 */ /* 0x000ea20000000a00 */
[----:B0-----:R-:W-:-:S06]  /*0760*/  IMAD.WIDE.U32 R4, R37, 0x4, R4 ;  /* 0x0000000425047825 */ /* 0x001fcc00078e0004 */
[----:B------:R-:W3:Y:S01]  /*0770*/  LDG.E R4, desc[UR8][R4.64] ;  /* 0x0000000804047981 */ /* 0x000ee2000c1e1900 */
[----:B-1----:R-:W-:-:S05]  /*0780*/  IMAD.WIDE.U32 R32, R37, 0x4, R6 ;  /* 0x0000000425207825 */ /* 0x002fca00078e0006 */
[----:B------:R-:W4:Y:S01]  /*0790*/  LDG.E R9, desc[UR8][R32.64] ;  /* 0x0000000820097981 */ /* 0x000f22000c1e1900 */
[----:B--2---:R-:W-:-:S06]  /*07a0*/  IMAD.WIDE.U32 R2, R37, 0x4, R2 ;  /* 0x0000000425027825 */ /* 0x004fcc00078e0002 */
[----:B------:R-:W2:Y:S01]  /*07b0*/  LDG.E R3, desc[UR8][R2.64] ;  /* 0x0000000802037981 */ /* 0x000ea2000c1e1900 */
[----:B---3--:R-:W-:Y:S01]  /*07c0*/  FADD R8, R23, -R4 ;  /* 0x8000000417087221 */ /* 0x008fe20000000000 */
[----:B----4-:R-:W-:-:S03]  /*07d0*/  FADD R9, R24, -R9 ;  /* 0x8000000918097221 */ /* 0x010fc60000000000 */
[----:B------:R-:W-:Y:S01]  /*07e0*/  FMUL R7, R8, R8 ;  /* 0x0000000808077220 */ /* 0x000fe20000400000 */
[----:B------:R-:W-:Y:S01]  /*07f0*/  FMUL R0, R9, R9 ;  /* 0x0000000909007220 */ /* 0x000fe20000400000 */
[----:B--2---:R-:W-:-:S03]  /*0800*/  FADD R6, R22, -R3 ;  /* 0x8000000316067221 */ /* 0x004fc60000000000 */
[----:B------:R-:W-:Y:S01]  /*0810*/  FADD R7, R0, R7 ;  /* 0x0000000700077221 */ /* 0x000fe20000000000 */
[----:B------:R-:W-:-:S04]  /*0820*/  FMUL R34, R6, R6 ;  /* 0x0000000606227220 */ /* 0x000fc80000400000 */
[----:B------:R-:W-:-:S05]  /*0830*/  FADD R7, R7, R34 ;  /* 0x0000002207077221 */ /* 0x000fca0000000000 */
[----:B------:R-:W-:-:S13]  /*0840*/  FSETP.GEU.AND P0, PT, R7, R18, PT ;  /* 0x000000120700720b */ /* 0x000fda0003f0e000 */
[----:B------:R-:W-:Y:S05]  /*0850*/  @P0 BRA `(.L_x_9) ;  /* 0x0000000400000947 */ /* 0x000fea0003800000 */
[----:B------:R-:W-:Y:S01]  /*0860*/  IADD3 R0, PT, PT, R7, -0xd000000, RZ ;  /* 0xf300000007007810 */ /* 0x000fe20007ffe0ff */
[----:B------:R0:W1:Y:S01]  /*0870*/  MUFU.RSQ R2, R7 ;  /* 0x0000000700027308 */ /* 0x0000620000001400 */
[----:B------:R-:W-:Y:S02]  /*0880*/  BSSY.RECONVERGENT B0, `(.L_x_10) ;  /* 0x000000c000007945 */ /* 0x000fe40003800200 */
[----:B------:R-:W-:-:S13]  /*0890*/  ISETP.GT.U32.AND P0, PT, R0, 0x727fffff, PT ;  /* 0x727fffff0000780c */ /* 0x000fda0003f04070 */
[----:B0-----:R-:W-:Y:S05]  /*08a0*/  @!P0 BRA `(.L_x_11) ;  /* 0x0000000000148947 */ /* 0x001fea0003800000 */
[----:B------:R-:W-:Y:S02]  /*08b0*/  MOV R5, R7 ;  /* 0x0000000700057202 */ /* 0x000fe40000000f00 */
[----:B------:R-:W-:-:S07]  /*08c0*/  MOV R0, 0x8e0 ;  /* 0x000008e000007802 */ /* 0x000fce0000000f00 */
[----:B-1----:R-:W-:Y:S05]  /*08d0*/  CALL.REL.NOINC `($__internal_0_$__cuda_sm20_sqrt_rn_f32_slowpath) ;  /* 0x0000001400107944 */ /* 0x002fea0003c00000 */
[----:B------:R-:W-:Y:S01]  /*08e0*/  MOV R5, R32 ;  /* 0x0000002000057202 */ /* 0x000fe20000000f00 */
[----:B------:R-:W-:Y:S06]  /*08f0*/  BRA `(.L_x_12) ;  /* 0x0000000000107947 */ /* 0x000fec0003800000 */
.L_x_11:
[----:B-1----:R-:W-:Y:S01]  /*0900*/  FMUL.FTZ R0, R7, R2 ;  /* 0x0000000207007220 */ /* 0x002fe20000410000 */
[----:B------:R-:W-:-:S03]  /*0910*/  FMUL.FTZ R2, R2, 0.5 ;  /* 0x3f00000002027820 */ /* 0x000fc60000410000 */
[----:B------:R-:W-:-:S04]  /*0920*/  FFMA R5, -R0, R0, R7 ;  /* 0x0000000000057223 */ /* 0x000fc80000000107 */
[----:B------:R-:W-:-:S07]  /*0930*/  FFMA R5, R5, R2, R0 ;  /* 0x0000000205057223 */ /* 0x000fce0000000000 */
.L_x_12:
[----:B------:R-:W-:Y:S05]  /*0940*/  BSYNC.RECONVERGENT B0 ;  /* 0x0000000000007941 */ /* 0x000fea0003800200 */
.L_x_10:
[----:B------:R-:W0:Y:S01]  /*0950*/  MUFU.RCP R0, R7 ;  /* 0x0000000700007308 */ /* 0x000e220000001000 */
[----:B------:R-:W-:Y:S07]  /*0960*/  BSSY.RECONVERGENT B4, `(.L_x_13) ;  /* 0x000000c000047945 */ /* 0x000fee0003800200 */
[----:B------:R-:W1:Y:S01]  /*0970*/  FCHK P0, R20, R7 ;  /* 0x0000000714007302 */ /* 0x000e620000000000 */
[----:B0-----:R-:W-:-:S04]  /*0980*/  FFMA R3, -R7, R0, 1 ;  /* 0x3f80000007037423 */ /* 0x001fc80000000100 */
[----:B------:R-:W-:-:S04]  /*0990*/  FFMA R3, R0, R3, R0 ;  /* 0x0000000300037223 */ /* 0x000fc80000000000 */
[----:B------:R-:W-:-:S04]  /*09a0*/  FFMA R0, R3, R20, RZ ;  /* 0x0000001403007223 */ /* 0x000fc800000000ff */
[----:B------:R-:W-:-:S04]  /*09b0*/  FFMA R31, -R7, R0, R20 ;  /* 0x00000000071f7223 */ /* 0x000fc80000000114 */
[----:B------:R-:W-:Y:S01]  /*09c0*/  FFMA R0, R3, R31, R0 ;  /* 0x0000001f03007223 */ /* 0x000fe20000000000 */
[----:B-1----:R-:W-:Y:S06]  /*09d0*/  @!P0 BRA `(.L_x_14) ;  /* 0x0000000000108947 */ /* 0x002fec0003800000 */
[----:B------:R-:W-:Y:S02]  /*09e0*/  MOV R4, R20 ;  /* 0x0000001400047202 */ /* 0x000fe40000000f00 */
[----:B------:R-:W-:Y:S02]  /*09f0*/  MOV R31, R7 ;  /* 0x00000007001f7202 */ /* 0x000fe40000000f00 */
[----:B------:R-:W-:-:S07]  /*0a00*/  MOV R32, 0xa20 ;  /* 0x00000a2000207802 */ /* 0x000fce0000000f00 */
[----:B------:R-:W-:Y:S05]  /*0a10*/  CALL.REL.NOINC `($__internal_1_$__cuda_sm3x_div_rn_noftz_f32_slowpath) ;  /* 0x0000001400187944 */ /* 0x000fea0003c00000 */
.L_x_14:
[----:B------:R-:W-:Y:S05]  /*0a20*/  BSYNC.RECONVERGENT B4 ;  /* 0x0000000000047941 */ /* 0x000fea0003800200 */
.L_x_13:
[-C--:B------:R-:W-:Y:S01]  /*0a30*/  FMUL R3, R0, R0.reuse ;  /* 0x0000000000037220 */ /* 0x080fe20000400000 */
[----:B------:R-:W0:Y:S01]  /*0a40*/  MUFU.RCP R2, R7 ;  /* 0x0000000700027308 */ /* 0x000e220000001000 */
[C---:B------:R-:W-:Y:S01]  /*0a50*/  FMUL R4, R5.reuse, UR12 ;  /* 0x0000000c05047c20 */ /* 0x040fe20008400000 */
[----:B------:R-:W-:Y:S01]  /*0a60*/  FADD R5, R5, -UR13 ;  /* 0x8000000d05057e21 */ /* 0x000fe20008000000 */
[----:B------:R-:W-:Y:S01]  /*0a70*/  FMUL R0, R3, R0 ;  /* 0x0000000003007220 */ /* 0x000fe20000400000 */
[----:B------:R-:W-:Y:S03]  /*0a80*/  BSSY.RECONVERGENT B4, `(.L_x_15) ;  /* 0x0000013000047945 */ /* 0x000fe60003800200 */
[C---:B------:R-:W-:Y:S01]  /*0a90*/  FADD R3, R0.reuse, -0.5 ;  /* 0xbf00000000037421 */ /* 0x040fe20000000000 */
[----:B------:R-:W-:-:S03]  /*0aa0*/  FADD R31, R0, -1 ;  /* 0xbf800000001f7421 */ /* 0x000fc60000000000 */
[C---:B------:R-:W-:Y:S01]  /*0ab0*/  FMUL R3, R0.reuse, R3 ;  /* 0x0000000300037220 */ /* 0x040fe20000400000 */
[----:B------:R-:W-:Y:S01]  /*0ac0*/  FMUL R31, R0, R31 ;  /* 0x0000001f001f7220 */ /* 0x000fe20000400000 */
[----:B------:R-:W-:Y:S02]  /*0ad0*/  FMUL R0, R5, -UR11 ;  /* 0x8000000b05007c20 */ /* 0x000fe40008400000 */
[----:B------:R-:W-:Y:S01]  /*0ae0*/  FADD R4, R3, R4 ;  /* 0x0000000403047221 */ /* 0x000fe20000000000 */
[----:B------:R-:W-:Y:S01]  /*0af0*/  FADD R5, R31, -UR10 ;  /* 0x8000000a1f057e21 */ /* 0x000fe20008000000 */
[----:B0-----:R-:W-:Y:S02]  /*0b00*/  FFMA R3, -R7, R2, 1 ;  /* 0x3f80000007037423 */ /* 0x001fe40000000102 */
[----:B------:R-:W0:Y:S01]  /*0b10*/  FCHK P0, R4, R7 ;  /* 0x0000000704007302 */ /* 0x000e220000000000 */
[----:B------:R-:W-:Y:S01]  /*0b20*/  FADD R5, R5, R0 ;  /* 0x0000000005057221 */ /* 0x000fe20000000000 */
[----:B------:R-:W-:-:S04]  /*0b30*/  FFMA R3, R2, R3, R2 ;  /* 0x0000000302037223 */ /* 0x000fc80000000002 */
[----:B------:R-:W-:-:S04]  /*0b40*/  FFMA R2, R3, R4, RZ ;  /* 0x0000000403027223 */ /* 0x000fc800000000ff */
[----:B------:R-:W-:-:S04]  /*0b50*/  FFMA R31, -R7, R2, R4 ;  /* 0x00000002071f7223 */ /* 0x000fc80000000104 */
[----:B------:R-:W-:Y:S01]  /*0b60*/  FFMA R0, R3, R31, R2 ;  /* 0x0000001f03007223 */ /* 0x000fe20000000002 */
[----:B0-----:R-:W-:Y:S06]  /*0b70*/  @!P0 BRA `(.L_x_16) ;  /* 0x00000000000c8947 */ /* 0x001fec0003800000 */
[----:B------:R-:W-:Y:S02]  /*0b80*/  MOV R31, R7 ;  /* 0x00000007001f7202 */ /* 0x000fe40000000f00 */
[----:B------:R-:W-:-:S07]  /*0b90*/  MOV R32, 0xbb0 ;  /* 0x00000bb000207802 */ /* 0x000fce0000000f00 */
[----:B------:R-:W-:Y:S05]  /*0ba0*/  CALL.REL.NOINC `($__internal_1_$__cuda_sm3x_div_rn_noftz_f32_slowpath) ;  /* 0x0000001000b47944 */ /* 0x000fea0003c00000 */
.L_x_16:
[----:B------:R-:W-:Y:S05]  /*0bb0*/  BSYNC.RECONVERGENT B4 ;  /* 0x0000000000047941 */ /* 0x000fea0003800200 */
.L_x_15:
[-C--:B------:R-:W-:Y:S01]  /*0bc0*/  FMUL R2, R9, R0.reuse ;  /* 0x0000000009027220 */ /* 0x080fe20000400000 */
[-C--:B------:R-:W-:Y:S01]  /*0bd0*/  FMUL R3, R8, R0.reuse ;  /* 0x0000000008037220 */ /* 0x080fe20000400000 */
[----:B------:R-:W-:Y:S01]  /*0be0*/  FMUL R5, R5, 0.5 ;  /* 0x3f00000005057820 */ /* 0x000fe20000400000 */
[----:B------:R-:W-:Y:S01]  /*0bf0*/  FMUL R4, R4, 0.5 ;  /* 0x3f00000004047820 */ /* 0x000fe20000400000 */
[----:B------:R-:W-:Y:S01]  /*0c00*/  FMUL R0, R6, R0 ;  /* 0x0000000006007220 */ /* 0x000fe20000400000 */
[----:B------:R-:W-:Y:S01]  /*0c10*/  FADD R13, R13, R2 ;  /* 0x000000020d0d7221 */ /* 0x000fe20000000000 */
[----:B------:R-:W-:Y:S01]  /*0c20*/  FADD R16, R16, R5 ;  /* 0x0000000510107221 */ /* 0x000fe20000000000 */
[----:B------:R-:W-:Y:S01]  /*0c30*/  FADD R17, R17, R4 ;  /* 0x0000000411117221 */ /* 0x000fe20000000000 */
[----:B------:R-:W-:Y:S01]  /*0c40*/  FADD R14, R14, R3 ;  /* 0x000000030e0e7221 */ /* 0x000fe20000000000 */
[----:B------:R-:W-:-:S07]  /*0c50*/  FADD R15, R15, R0 ;  /* 0x000000000f0f7221 */ /* 0x000fce0000000000 */
.L_x_9:
[----:B------:R-:W-:Y:S05]  /*0c60*/  BSYNC.RECONVERGENT B3 ;  /* 0x0000000000037941 */ /* 0x000fea0003800200 */
.L_x_8:
[----:B------:R-:W0:Y:S02]  /*0c70*/  LDC.64 R2, c[0x0][0x3f0] ;  /* 0x0000fc00ff027b82 */ /* 0x000e240000000a00 */
[----:B0-----:R-:W-:-:S05]  /*0c80*/  IMAD.WIDE.U32 R2, R37, 0x4, R2 ;  /* 0x0000000425027825 */ /* 0x001fca00078e0002 */
[----:B------:R-:W2:Y:S02]  /*0c90*/  LDG.E R37, desc[UR8][R2.64] ;  /* 0x0000000802257981 */ /* 0x000ea4000c1e1900 */
[----:B--2---:R-:W-:-:S13]  /*0ca0*/  ISETP.GT.AND P0, PT, R37, -0x1, PT ;  /* 0xffffffff2500780c */ /* 0x004fda0003f04270 */
[----:B------:R-:W-:Y:S05]  /*0cb0*/  @P0 BRA `(.L_x_17) ;  /* 0xfffffff800900947 */ /* 0x000fea000383ffff */
.L_x_7:
[----:B------:R-:W-:Y:S05]  /*0cc0*/  BSYNC.RECONVERGENT B2 ;  /* 0x0000000000027941 */ /* 0x000fea0003800200 */
.L_x_6:
[----:B------:R-:W0:Y:S01]  /*0cd0*/  LDC.64 R2, c[0x0][0x3e8] ;  /* 0x0000fa00ff027b82 */ /* 0x000e220000000a00 */
[----:B------:R-:W-:Y:S01]  /*0ce0*/  IADD3 R10, PT, PT, R10, UR5, RZ ;  /* 0x000000050a0a7c10 */ /* 0x000fe2000fffe0ff */
[----:B------:R-:W1:Y:S04]  /*0cf0*/  LDCU UR12, c[0x0][0x3d4] ;  /* 0x00007a80ff0c77ac */ /* 0x000e680008000800 */
[----:B------:R-:W-:Y:S01]  /*0d00*/  IMAD R5, R10, UR4, R11 ;  /* 0x000000040a057c24 */ /* 0x000fe2000f8e020b */
[----:B------:R-:W2:Y:S01]  /*0d10*/  LDCU UR13, c[0x0][0x3e0] ;  /* 0x00007c00ff0d77ac */ /* 0x000ea20008000800 */
[----:B------:R-:W3:Y:S02]  /*0d20*/  LDCU.64 UR10, c[0x0][0x3d8] ;  /* 0x00007b00ff0a77ac */ /* 0x000ee40008000a00 */
[----:B0-----:R-:W-:-:S05]  /*0d30*/  IMAD.WIDE R2, R5, 0x4, R2 ;  /* 0x0000000405027825 */ /* 0x001fca00078e0202 */
[----:B------:R-:W4:Y:S01]  /*0d40*/  LDG.E R9, desc[UR8][R2.64] ;  /* 0x0000000802097981 */ /* 0x000f22000c1e1900 */
[----:B------:R-:W-:Y:S01]  /*0d50*/  BSSY.RECONVERGENT B2, `(.L_x_18) ;  /* 0x000005e000027945 */ /* 0x000fe20003800200 */
[----:B----4-:R-:W-:-:S13]  /*0d60*/  ISETP.GE.AND P0, PT, R9, RZ, PT ;  /* 0x000000ff0900720c */ /* 0x010fda0003f06270 */
[----:B-123--:R-:W-:Y:S05]  /*0d70*/  @!P0 BRA `(.L_x_19) ;  /* 0x00000004006c8947 */ /* 0x00efea0003800000 */
.L_x_29:
        /* <DEDUP_REMOVED lines=8> */
[----:B-1----:R-:W-:-:S06]  /*0e00*/  IMAD.WIDE.U32 R34, R9, 0x4, R4 ;  /* 0x0000000409227825 */ /* 0x002fcc00078e0004 */
[----:B------:R-:W4:Y:S01]  /*0e10*/  LDG.E R34, desc[UR8][R34.64] ;  /* 0x0000000822227981 */ /* 0x000f22000c1e1900 */
[----:B--2---:R-:W-:-:S06]  /*0e20*/  IMAD.WIDE.U32 R2, R9, 0x4, R2 ;  /* 0x0000000409027825 */ /* 0x004fcc00078e0002 */
[----:B------:R-:W2:Y:S01]  /*0e30*/  LDG.E R3, desc[UR8][R2.64] ;  /* 0x0000000802037981 */ /* 0x000ea2000c1e1900 */
[----:B---3--:R-:W-:-:S04]  /*0e40*/  FADD R8, R24, -R33 ;  /* 0x8000002118087221 */ /* 0x008fc80000000000 */
[----:B------:R-:W-:Y:S01]  /*0e50*/  FMUL R0, R8, R8 ;  /* 0x0000000808007220 */ /* 0x000fe20000400000 */
[----:B----4-:R-:W-:-:S04]  /*0e60*/  FADD R7, R23, -R34 ;  /* 0x8000002217077221 */ /* 0x010fc80000000000 */
        /* <DEDUP_REMOVED lines=12> */
[----:B-1----:R-:W-:-:S07]  /*0f30*/  MOV R0, 0xf50 ;  /* 0x00000f5000007802 */ /* 0x002fce0000000f00 */
[----:B------:R-:W-:Y:S05]  /*0f40*/  CALL.REL.NOINC `($__internal_0_$__cuda_sm20_sqrt_rn_f32_slowpath) ;  /* 0x0000000c00747944 */ /* 0x000fea0003c00000 */
[----:B------:R-:W-:Y:S01]  /*0f50*/  MOV R34, R32 ;  /* 0x0000002000227202 */ /* 0x000fe20000000f00 */
[----:B------:R-:W-:Y:S06]  /*0f60*/  BRA `(.L_x_24) ;  /* 0x0000000000107947 */ /* 0x000fec0003800000 */
.L_x_23:
[----:B-1----:R-:W-:Y:S01]  /*0f70*/  FMUL.FTZ R34, R5, R0 ;  /* 0x0000000005227220 */ /* 0x002fe20000410000 */
[----:B------:R-:W-:-:S03]  /*0f80*/  FMUL.FTZ R0, R0, 0.5 ;  /* 0x3f00000000007820 */ /* 0x000fc60000410000 */
[----:B------:R-:W-:-:S04]  /*0f90*/  FFMA R3, -R34, R34, R5 ;  /* 0x0000002222037223 */ /* 0x000fc80000000105 */
[----:B------:R-:W-:-:S07]  /*0fa0*/  FFMA R34, R3, R0, R34 ;  /* 0x0000000003227223 */ /* 0x000fce0000000022 */
.L_x_24:
[----:B------:R-:W-:Y:S05]  /*0fb0*/  BSYNC.RECONVERGENT B0 ;  /* 0x0000000000007941 */ /* 0x000fea0003800200 */
.L_x_22:
        /* <DEDUP_REMOVED lines=13> */
.L_x_26:
[----:B------:R-:W-:Y:S05]  /*1090*/  BSYNC.RECONVERGENT B4 ;  /* 0x0000000000047941 */ /* 0x000fea0003800200 */
.L_x_25:
[-C--:B------:R-:W-:Y:S01]  /*10a0*/  FMUL R3, R0, R0.reuse ;  /* 0x0000000000037220 */ /* 0x080fe20000400000 */
[----:B------:R-:W0:Y:S01]  /*10b0*/  MUFU.RCP R2, R5 ;  /* 0x0000000500027308 */ /* 0x000e220000001000 */
[C---:B------:R-:W-:Y:S01]  /*10c0*/  FMUL R4, R34.reuse, UR13 ;  /* 0x0000000d22047c20 */ /* 0x040fe20008400000 */
[----:B------:R-:W-:Y:S01]  /*10d0*/  FADD R34, R34, -UR12 ;  /* 0x8000000c22227e21 */ /* 0x000fe20008000000 */
[----:B------:R-:W-:Y:S01]  /*10e0*/  FMUL R0, R3, R0 ;  /* 0x0000000003007220 */ /* 0x000fe20000400000 */
[----:B------:R-:W-:Y:S02]  /*10f0*/  BSSY.RECONVERGENT B4, `(.L_x_27) ;  /* 0x0000013000047945 */ /* 0x000fe40003800200 */
[----:B------:R-:W-:Y:S01]  /*1100*/  FMUL R34, R34, -UR11 ;  /* 0x8000000b22227c20 */ /* 0x000fe20008400000 */
[C---:B------:R-:W-:Y:S01]  /*1110*/  FADD R3, R0.reuse, -0.5 ;  /* 0xbf00000000037421 */ /* 0x040fe20000000000 */
[----:B------:R-:W-:-:S03]  /*1120*/  FADD R31, R0, -1 ;  /* 0xbf800000001f7421 */ /* 0x000fc60000000000 */
[C---:B------:R-:W-:Y:S01]  /*1130*/  FMUL R3, R0.reuse, R3 ;  /* 0x0000000300037220 */ /* 0x040fe20000400000 */
[----:B------:R-:W-:-:S03]  /*1140*/  FMUL R31, R0, R31 ;  /* 0x0000001f001f7220 */ /* 0x000fc60000400000 */
        /* <DEDUP_REMOVED lines=13> */
.L_x_28:
[----:B------:R-:W-:Y:S05]  /*1220*/  BSYNC.RECONVERGENT B4 ;  /* 0x0000000000047941 */ /* 0x000fea0003800200 */
.L_x_27:
        /* <DEDUP_REMOVED lines=10> */
.L_x_21:
[----:B------:R-:W-:Y:S05]  /*12d0*/  BSYNC.RECONVERGENT B3 ;  /* 0x0000000000037941 */ /* 0x000fea0003800200 */
.L_x_20:
[----:B------:R-:W0:Y:S02]  /*12e0*/  LDC.64 R2, c[0x0][0x3f0] ;  /* 0x0000fc00ff027b82 */ /* 0x000e240000000a00 */
[----:B0-----:R-:W-:-:S05]  /*12f0*/  IMAD.WIDE.U32 R2, R9, 0x4, R2 ;  /* 0x0000000409027825 */ /* 0x001fca00078e0002 */
[----:B------:R-:W2:Y:S02]  /*1300*/  LDG.E R9, desc[UR8][R2.64] ;  /* 0x0000000802097981 */ /* 0x000ea4000c1e1900 */
[----:B--2---:R-:W-:-:S13]  /*1310*/  ISETP.GT.AND P0, PT, R9, -0x1, PT ;  /* 0xffffffff0900780c */ /* 0x004fda0003f04270 */
[----:B------:R-:W-:Y:S05]  /*1320*/  @P0 BRA `(.L_x_29) ;  /* 0xfffffff800940947 */ /* 0x000fea000383ffff */
.L_x_19:
[----:B------:R-:W-:Y:S05]  /*1330*/  BSYNC.RECONVERGENT B2 ;  /* 0x0000000000027941 */ /* 0x000fea0003800200 */
.L_x_18:
        /* <DEDUP_REMOVED lines=11> */
.L_x_41:
        /* <DEDUP_REMOVED lines=32> */
.L_x_35:
[----:B-1----:R-:W-:Y:S01]  /*15f0*/  FMUL.FTZ R0, R7, R2 ;  /* 0x0000000207007220 */ /* 0x002fe20000410000 */
[----:B------:R-:W-:-:S03]  /*1600*/  FMUL.FTZ R2, R2, 0.5 ;  /* 0x3f00000002027820 */ /* 0x000fc60000410000 */
[----:B------:R-:W-:-:S04]  /*1610*/  FFMA R5, -R0, R0, R7 ;  /* 0x0000000000057223 */ /* 0x000fc80000000107 */
[----:B------:R-:W-:-:S07]  /*1620*/  FFMA R5, R5, R2, R0 ;  /* 0x0000000205057223 */ /* 0x000fce0000000000 */
.L_x_36:
[----:B------:R-:W-:Y:S05]  /*1630*/  BSYNC.RECONVERGENT B0 ;  /* 0x0000000000007941 */ /* 0x000fea0003800200 */
.L_x_34:
        /* <DEDUP_REMOVED lines=13> */
.L_x_38:
[----:B------:R-:W-:Y:S05]  /*1710*/  BSYNC.RECONVERGENT B4 ;  /* 0x0000000000047941 */ /* 0x000fea0003800200 */
.L_x_37:
        /* <DEDUP_REMOVED lines=24> */
.L_x_40:
[----:B------:R-:W-:Y:S05]  /*18a0*/  BSYNC.RECONVERGENT B4 ;  /* 0x0000000000047941 */ /* 0x000fea0003800200 */
.L_x_39:
        /* <DEDUP_REMOVED lines=10> */
.L_x_33:
[----:B------:R-:W-:Y:S05]  /*1950*/  BSYNC.RECONVERGENT B3 ;  /* 0x0000000000037941 */ /* 0x000fea0003800200 */
.L_x_32:
[----:B------:R-:W0:Y:S02]  /*1960*/  LDC.64 R2, c[0x0][0x3f0] ;  /* 0x0000fc00ff027b82 */ /* 0x000e240000000a00 */
[----:B0-----:R-:W-:-:S05]  /*1970*/  IMAD.WIDE.U32 R2, R11, 0x4, R2 ;  /* 0x000000040b027825 */ /* 0x001fca00078e0002 */
[----:B------:R-:W2:Y:S02]  /*1980*/  LDG.E R11, desc[UR8][R2.64] ;  /* 0x00000008020b7981 */ /* 0x000ea4000c1e1900 */
[----:B--2---:R-:W-:-:S13]  /*1990*/  ISETP.GT.AND P0, PT, R11, -0x1, PT ;  /* 0xffffffff0b00780c */ /* 0x004fda0003f04270 */
[----:B------:R-:W-:Y:S05]  /*19a0*/  @P0 BRA `(.L_x_41) ;  /* 0xfffffff800900947 */ /* 0x000fea000383ffff */
.L_x_31:
[----:B------:R-:W-:Y:S05]  /*19b0*/  BSYNC.RECONVERGENT B2 ;  /* 0x0000000000027941 */ /* 0x000fea0003800200 */
.L_x_30:
[----:B------:R-:W-:Y:S05]  /*19c0*/  BRA.U UP0, `(.L_x_42) ;  /* 0xffffffed00147547 */ /* 0x000fea000b83ffff */
[----:B------:R-:W-:-:S04]  /*19d0*/  UIADD3 UR6, UPT, UPT, UR6, 0x1, URZ ;  /* 0x0000000106067890 */ /* 0x000fc8000fffe0ff */
[----:B------:R-:W-:-:S09]  /*19e0*/  UISETP.NE.AND UP0, UPT, UR6, 0x2, UPT ;  /* 0x000000020600788c */ /* 0x000fd2000bf05270 */
[----:B------:R-:W-:Y:S05]  /*19f0*/  BRA.U UP0, `(.L_x_43) ;  /* 0xffffffed00047547 */ /* 0x000fea000b83ffff */
[----:B------:R-:W0:Y:S01]  /*1a00*/  LDC.64 R2, c[0x0][0x3b8] ;  /* 0x0000ee00ff027b82 */ /* 0x000e220000000a00 */
[----:B------:R-:W-:Y:S01]  /*1a10*/  FMUL R13, R13, 48 ;  /* 0x424000000d0d7820 */ /* 0x000fe20000400000 */
[----:B------:R-:W-:Y:S01]  /*1a20*/  FMUL R9, R14, 48 ;  /* 0x424000000e097820 */ /* 0x000fe20000400000 */
[----:B------:R-:W-:Y:S01]  /*1a30*/  FMUL R15, R15, 48 ;  /* 0x424000000f0f7820 */ /* 0x000fe20000400000 */
[----:B------:R1:W-:Y:S01]  /*1a40*/  STS [R26], R17 ;  /* 0x000000111a007388 */ /* 0x0003e20000000800 */
[----:B------:R-:W-:-:S03]  /*1a50*/  ISETP.GE.U32.AND P0, PT, R25, 0x2, PT ;  /* 0x000000021900780c */ /* 0x000fc60003f06070 */
[----:B------:R-:W2:Y:S01]  /*1a60*/  LDC.64 R4, c[0x0][0x3c0] ;  /* 0x0000f000ff047b82 */ /* 0x000ea20000000a00 */
[----:B------:R1:W-:Y:S07]  /*1a70*/  STS [R27], R16 ;  /* 0x000000101b007388 */ /* 0x0003ee0000000800 */
[----:B------:R-:W3:Y:S01]  /*1a80*/  LDC.64 R6, c[0x0][0x3c8] ;  /* 0x0000f200ff067b82 */ /* 0x000ee20000000a00 */
[----:B0-----:R-:W-:-:S05]  /*1a90*/  IMAD.WIDE R2, R28, 0x4, R2 ;  /* 0x000000041c027825 */ /* 0x001fca00078e0202 */
[----:B------:R1:W-:Y:S01]  /*1aa0*/  STG.E desc[UR8][R2.64], R13 ;  /* 0x0000000d02007986 */ /* 0x0003e2000c101908 */
[----:B--2---:R-:W-:-:S05]  /*1ab0*/  IMAD.WIDE R4, R28, 0x4, R4 ;  /* 0x000000041c047825 */ /* 0x004fca00078e0204 */
[----:B------:R1:W-:Y:S01]  /*1ac0*/  STG.E desc[UR8][R4.64], R9 ;  /* 0x0000000904007986 */ /* 0x0003e2000c101908 */
[----:B---3--:R-:W-:-:S05]  /*1ad0*/  IMAD.WIDE R6, R28, 0x4, R6 ;  /* 0x000000041c067825 */ /* 0x008fca00078e0206 */
[----:B------:R1:W-:Y:S01]  /*1ae0*/  STG.E desc[UR8][R6.64], R15 ;  /* 0x0000000f06007986 */ /* 0x0003e2000c101908 */
[----:B------:R-:W-:Y:S05]  /*1af0*/  @!P0 BRA `(.L_x_44) ;  /* 0x00000000004c8947 */ /* 0x000fea0003800000 */
.L_x_47:
[----:B-1----:R-:W-:Y:S01]  /*1b00*/  SHF.R.U32.HI R7, RZ, 0x1, R25 ;  /* 0x00000001ff077819 */ /* 0x002fe20000011619 */
[----:B------:R-:W-:Y:S01]  /*1b10*/  BAR.SYNC.DEFER_BLOCKING 0x0 ;  /* 0x0000000000007b1d */ /* 0x000fe20000010000 */
[----:B------:R-:W-:Y:S02]  /*1b20*/  ISETP.GT.U32.AND P1, PT, R25, 0x3, PT ;  /* 0x000000031900780c */ /* 0x000fe40003f24070 */
[----:B------:R-:W-:-:S03]  /*1b30*/  ISETP.GE.U32.AND P0, PT, R30, R7, PT ;  /* 0x000000071e00720c */ /* 0x000fc60003f06070 */
[----:B------:R-:W-:Y:S10]  /*1b40*/  BSSY.RECONVERGENT B0, `(.L_x_45) ;  /* 0x000000c000007945 */ /* 0x000ff40003800200 */
[----:B0-----:R-:W-:Y:S05]  /*1b50*/  @P0 BRA `(.L_x_46) ;  /* 0x0000000000280947 */ /* 0x001fea0003800000 */
[C---:B------:R-:W-:Y:S01]  /*1b60*/  LEA R0, R7.reuse, R26, 0x2 ;  /* 0x0000001a07007211 */ /* 0x040fe200078e10ff */
[----:B------:R-:W-:Y:S01]  /*1b70*/  LDS R3, [R26] ;  /* 0x000000001a037984 */ /* 0x000fe20000000800 */
[----:B------:R-:W-:-:S04]  /*1b80*/  LEA R2, R7, R27, 0x2 ;  /* 0x0000001b07027211 */ /* 0x000fc800078e10ff */
[----:B------:R-:W0:Y:S02]  /*1b90*/  LDS R0, [R0] ;  /* 0x0000000000007984 */ /* 0x000e240000000800 */
[----:B0-----:R-:W-:-:S05]  /*1ba0*/  FADD R3, R0, R3 ;  /* 0x0000000300037221 */ /* 0x001fca0000000000 */
[----:B------:R-:W-:Y:S04]  /*1bb0*/  STS [R26], R3 ;  /* 0x000000031a007388 */ /* 0x000fe80000000800 */
[----:B------:R-:W-:Y:S04]  /*1bc0*/  LDS R2, [R2] ;  /* 0x0000000002027984 */ /* 0x000fe80000000800 */
[----:B------:R-:W0:Y:S02]  /*1bd0*/  LDS R5, [R27] ;  /* 0x000000001b057984 */ /* 0x000e240000000800 */
[----:B0-----:R-:W-:-:S05]  /*1be0*/  FADD R4, R2, R5 ;  /* 0x0000000502047221 */ /* 0x001fca0000000000 */
[----:B------:R0:W-:Y:S02]  /*1bf0*/  STS [R27], R4 ;  /* 0x000000041b007388 */ /* 0x0001e40000000800 */
.L_x_46:
[----:B------:R-:W-:Y:S05]  /*1c00*/  BSYNC.RECONVERGENT B0 ;  /* 0x0000000000007941 */ /* 0x000fea0003800200 */
.L_x_45:
[----:B------:R-:W-:Y:S01]  /*1c10*/  MOV R25, R7 ;  /* 0x0000000700197202 */ /* 0x000fe20000000f00 */
[----:B------:R-:W-:Y:S06]  /*1c20*/  @P1 BRA `(.L_x_47) ;  /* 0xfffffffc00b41947 */ /* 0x000fec000383ffff */
.L_x_44:
[----:B------:R-:W-:Y:S01]  /*1c30*/  BAR.SYNC.DEFER_BLOCKING 0x0 ;  /* 0x0000000000007b1d */ /* 0x000fe20000010000 */
[----:B------:R-:W-:-:S13]  /*1c40*/  ISETP.NE.AND P0, PT, R30, RZ, PT ;  /* 0x000000ff1e00720c */ /* 0x000fda0003f05270 */
[----:B------:R-:W-:Y:S05]  /*1c50*/  @P0 EXIT ;  /* 0x000000000000094d */ /* 0x000fea0003800000 */
[----:B------:R-:W2:Y:S01]  /*1c60*/  S2UR UR5, SR_CgaCtaId ;  /* 0x00000000000579c3 */ /* 0x000ea20000008800 */
[----:B------:R-:W-:-:S07]  /*1c70*/  UMOV UR4, 0x400 ;  /* 0x0000040000047882 */ /* 0x000fce0000000000 */
[----:B-1----:R-:W1:Y:S08]  /*1c80*/  LDC.64 R2, c[0x0][0x380] ;  /* 0x0000e000ff027b82 */ /* 0x002e700000000a00 */
[----:B0-----:R-:W0:Y:S01]  /*1c90*/  LDC.64 R4, c[0x0][0x388] ;  /* 0x0000e200ff047b82 */ /* 0x001e220000000a00 */
[----:B--2---:R-:W-:Y:S01]  /*1ca0*/  ULEA UR4, UR5, UR4, 0x18 ;  /* 0x0000000405047291 */ /* 0x004fe2000f8ec0ff */
[----:B-1----:R-:W-:-:S08]  /*1cb0*/  IMAD.WIDE.U32 R2, R29, 0x4, R2 ;  /* 0x000000041d027825 */ /* 0x002fd000078e0002 */
[----:B------:R-:W1:Y:S04]  /*1cc0*/  LDS R7, [UR4] ;  /* 0x00000004ff077984 */ /* 0x000e680008000800 */
[----:B------:R-:W2:Y:S01]  /*1cd0*/  LDS R9, [UR4+0x800] ;  /* 0x00080004ff097984 */ /* 0x000ea20008000800 */
[----:B0-----:R-:W-:-:S03]  /*1ce0*/  IMAD.WIDE.U32 R4, R29, 0x4, R4 ;  /* 0x000000041d047825 */ /* 0x001fc600078e0004 */
[----:B-1----:R-:W-:Y:S04]  /*1cf0*/  STG.E desc[UR8][R2.64], R7 ;  /* 0x0000000702007986 */ /* 0x002fe8000c101908 */
[----:B--2---:R-:W-:Y:S01]  /*1d00*/  STG.E desc[UR8][R4.64], R9 ;  /* 0x0000000904007986 */ /* 0x004fe2000c101908 */
[----:B------:R-:W-:Y:S05]  /*1d10*/  EXIT ;  /* 0x000000000000794d */ /* 0x000fea0003800000 */
        .weak           $__internal_0_$__cuda_sm20_sqrt_rn_f32_slowpath
        .type           $__internal_0_$__cuda_sm20_sqrt_rn_f32_slowpath,@function
        .size           $__internal_0_$__cuda_sm20_sqrt_rn_f32_slowpath,($__internal_1_$__cuda_sm3x_div_rn_noftz_f32_slowpath - $__internal_0_$__cuda_sm20_sqrt_rn_f32_slowpath)
$__internal_0_$__cuda_sm20_sqrt_rn_f32_slowpath:
[----:B------:R-:W-:-:S13]  /*1d20*/  LOP3.LUT P0, RZ, R5, 0x7fffffff, RZ, 0xc0, !PT ;  /* 0x7fffffff05ff7812 */ /* 0x000fda000780c0ff */
[----:B------:R-:W-:Y:S01]  /*1d30*/  @!P0 MOV R32, R5 ;  /* 0x0000000500208202 */ /* 0x000fe20000000f00 */
[----:B------:R-:W-:Y:S06]  /*1d40*/  @!P0 BRA `(.L_x_48) ;  /* 0x0000000000408947 */ /* 0x000fec0003800000 */
[----:B------:R-:W-:-:S13]  /*1d50*/  FSETP.GEU.FTZ.AND P0, PT, R5, RZ, PT ;  /* 0x000000ff0500720b */ /* 0x000fda0003f1e000 */
[----:B------:R-:W-:Y:S01]  /*1d60*/  @!P0 MOV R32, 0x7fffffff ;  /* 0x7fffffff00208802 */ /* 0x000fe20000000f00 */
[----:B------:R-:W-:Y:S06]  /*1d70*/  @!P0 BRA `(.L_x_48) ;  /* 0x0000000000348947 */ /* 0x000fec0003800000 */
[----:B------:R-:W-:-:S13]  /*1d80*/  FSETP.GTU.FTZ.AND P0, PT, |R5|, +INF , PT ;  /* 0x7f8000000500780b */ /* 0x000fda0003f1c200 */
[----:B------:R-:W-:Y:S01]  /*1d90*/  @P0 FADD.FTZ R32, R5, 1 ;  /* 0x3f80000005200421 */ /* 0x000fe20000010000 */
[----:B------:R-:W-:Y:S06]  /*1da0*/  @P0 BRA `(.L_x_48) ;  /* 0x0000000000280947 */ /* 0x000fec0003800000 */
[----:B------:R-:W-:-:S13]  /*1db0*/  FSETP.NEU.FTZ.AND P0, PT, |R5|, +INF , PT ;  /* 0x7f8000000500780b */ /* 0x000fda0003f1d200 */
[----:B------:R-:W-:Y:S01]  /*1dc0*/  @P0 FFMA R31, R5, 1.84467440737095516160e+19, RZ ;  /* 0x5f800000051f0823 */ /* 0x000fe200000000ff */
[----:B------:R-:W-:-:S03]  /*1dd0*/  @!P0 MOV R32, R5 ;  /* 0x0000000500208202 */ /* 0x000fc60000000f00 */
[----:B------:R-:W0:Y:S02]  /*1de0*/  @P0 MUFU.RSQ R2, R31 ;  /* 0x0000001f00020308 */ /* 0x000e240000001400 */
[----:B0-----:R-:W-:Y:S01]  /*1df0*/  @P0 FMUL.FTZ R4, R31, R2 ;  /* 0x000000021f040220 */ /* 0x001fe20000410000 */
[----:B------:R-:W-:-:S03]  /*1e00*/  @P0 FMUL.FTZ R2, R2, 0.5 ;  /* 0x3f00000002020820 */ /* 0x000fc60000410000 */
[----:B------:R-:W-:-:S04]  /*1e10*/  @P0 FADD.FTZ R3, -R4, -RZ ;  /* 0x800000ff04030221 */ /* 0x000fc80000010100 */
[----:B------:R-:W-:-:S04]  /*1e20*/  @P0 FFMA R3, R4, R3, R31 ;  /* 0x0000000304030223 */ /* 0x000fc8000000001f */
[----:B------:R-:W-:-:S04]  /*1e30*/  @P0 FFMA R2, R3, R2, R4 ;  /* 0x0000000203020223 */ /* 0x000fc80000000004 */
[----:B------:R-:W-:-:S07]  /*1e40*/  @P0 FMUL.FTZ R32, R2, 2.3283064365386962891e-10 ;  /* 0x2f80000002200820 */ /* 0x000fce0000410000 */
.L_x_48:
[----:B------:R-:W-:Y:S01]  /*1e50*/  HFMA2 R3, -RZ, RZ, 0, 0 ;  /* 0x00000000ff037431 */ /* 0x000fe200000001ff */
[----:B------:R-:W-:-:S04]  /*1e60*/  MOV R2, R0 ;  /* 0x0000000000027202 */ /* 0x000fc80000000f00 */
[----:B------:R-:W-:Y:S05]  /*1e70*/  RET.REL.NODEC R2 `(_Z5forcePfS_S_S_S_S_S_S_S_S_fffffPiS0_iiiifff) ;  /* 0xffffffe002607950 */ /* 0x000fea0003c3ffff */
        .weak           $__internal_1_$__cuda_sm3x_div_rn_noftz_f32_slowpath
        .type           $__internal_1_$__cuda_sm3x_div_rn_noftz_f32_slowpath,@function
        .size           $__internal_1_$__cuda_sm3x_div_rn_noftz_f32_slowpath,(.L_x_62 - $__internal_1_$__cuda_sm3x_div_rn_noftz_f32_slowpath)
$__internal_1_$__cuda_sm3x_div_rn_noftz_f32_slowpath:
[----:B------:R-:W-:Y:S01]  /*1e80*/  SHF.R.U32.HI R33, RZ, 0x17, R31 ;  /* 0x00000017ff217819 */ /* 0x000fe2000001161f */
[----:B------:R-:W-:Y:S01]  /*1e90*/  BSSY.RECONVERGENT B0, `(.L_x_49) ;  /* 0x0000063000007945 */ /* 0x000fe20003800200 */
[----:B------:R-:W-:Y:S02]  /*1ea0*/  SHF.R.U32.HI R36, RZ, 0x17, R4 ;  /* 0x00000017ff247819 */ /* 0x000fe40000011604 */
[----:B------:R-:W-:Y:S02]  /*1eb0*/  LOP3.LUT R33, R33, 0xff, RZ, 0xc0, !PT ;  /* 0x000000ff21217812 */ /* 0x000fe400078ec0ff */
[----:B------:R-:W-:Y:S02]  /*1ec0*/  LOP3.LUT R36, R36, 0xff, RZ, 0xc0, !PT ;  /* 0x000000ff24247812 */ /* 0x000fe400078ec0ff */
[----:B------:R-:W-:Y:S02]  /*1ed0*/  IADD3 R0, PT, PT, R33, -0x1, RZ ;  /* 0xffffffff21007810 */ /* 0x000fe40007ffe0ff */
[----:B------:R-:W-:-:S02]  /*1ee0*/  IADD3 R3, PT, PT, R36, -0x1, RZ ;  /* 0xffffffff24037810 */ /* 0x000fc40007ffe0ff */
[----:B------:R-:W-:Y:S02]  /*1ef0*/  ISETP.GT.U32.AND P0, PT, R0, 0xfd, PT ;  /* 0x000000fd0000780c */ /* 0x000fe40003f04070 */
[----:B------:R-:W-:Y:S02]  /*1f00*/  MOV R35, R4 ;  /* 0x0000000400237202 */ /* 0x000fe40000000f00 */
[----:B------:R-:W-:-:S13]  /*1f10*/  ISETP.GT.U32.OR P0, PT, R3, 0xfd, P0 ;  /* 0x000000fd0300780c */ /* 0x000fda0000704470 */
[----:B------:R-:W-:Y:S01]  /*1f20*/  @!P0 MOV R2, RZ ;  /* 0x000000ff00028202 */ /* 0x000fe20000000f00 */
[----:B------:R-:W-:Y:S06]  /*1f30*/  @!P0 BRA `(.L_x_50) ;  /* 0x00000000005c8947 */ /* 0x000fec0003800000 */
[----:B------:R-:W-:Y:S02]  /*1f40*/  FSETP.GTU.FTZ.AND P0, PT, |R4|, +INF , PT ;  /* 0x7f8000000400780b */ /* 0x000fe40003f1c200 */
[----:B------:R-:W-:-:S04]  /*1f50*/  FSETP.GTU.FTZ.AND P1, PT, |R31|, +INF , PT ;  /* 0x7f8000001f00780b */ /* 0x000fc80003f3c200 */
[----:B------:R-:W-:-:S13]  /*1f60*/  PLOP3.LUT P0, PT, P0, P1, PT, 0xf8, 0x8f ;  /* 0x00000000008f781c */ /* 0x000fda0000703f70 */
[----:B------:R-:W-:Y:S05]  /*1f70*/  @P0 BRA `(.L_x_51) ;  /* 0x00000004004c0947 */ /* 0x000fea0003800000 */
[----:B------:R-:W-:-:S13]  /*1f80*/  LOP3.LUT P0, RZ, R31, 0x7fffffff, R35, 0xc8, !PT ;  /* 0x7fffffff1fff7812 */ /* 0x000fda000780c823 */
[----:B------:R-:W-:Y:S05]  /*1f90*/  @!P0 BRA `(.L_x_52) ;  /* 0x00000004003c8947 */ /* 0x000fea0003800000 */
[C---:B------:R-:W-:Y:S02]  /*1fa0*/  FSETP.NEU.FTZ.AND P2, PT, |R4|.reuse, +INF , PT ;  /* 0x7f8000000400780b */ /* 0x040fe40003f5d200 */
[----:B------:R-:W-:Y:S02]  /*1fb0*/  FSETP.NEU.FTZ.AND P1, PT, |R31|, +INF , PT ;  /* 0x7f8000001f00780b */ /* 0x000fe40003f3d200 */
[----:B------:R-:W-:-:S11]  /*1fc0*/  FSETP.NEU.FTZ.AND P0, PT, |R4|, +INF , PT ;  /* 0x7f8000000400780b */ /* 0x000fd60003f1d200 */
[----:B------:R-:W-:Y:S05]  /*1fd0*/  @!P1 BRA !P2, `(.L_x_52) ;  /* 0x00000004002c9947 */ /* 0x000fea0005000000 */
[----:B------:R-:W-:-:S04]  /*1fe0*/  LOP3.LUT P2, RZ, R35, 0x7fffffff, RZ, 0xc0, !PT ;  /* 0x7fffffff23ff7812 */ /* 0x000fc8000784c0ff */
[----:B------:R-:W-:-:S13]  /*1ff0*/  PLOP3.LUT P1, PT, P1, P2, PT, 0x2f, 0xf2 ;  /* 0x0000000000f2781c */ /* 0x000fda0000f24577 */
[----:B------:R-:W-:Y:S05]  /*2000*/  @P1 BRA `(.L_x_53) ;  /* 0x0000000400181947 */ /* 0x000fea0003800000 */
[----:B------:R-:W-:-:S04]  /*2010*/  LOP3.LUT P1, RZ, R31, 0x7fffffff, RZ, 0xc0, !PT ;  /* 0x7fffffff1fff7812 */ /* 0x000fc8000782c0ff */
[----:B------:R-:W-:-:S13]  /*2020*/  PLOP3.LUT P0, PT, P0, P1, PT, 0x2f, 0xf2 ;  /* 0x0000000000f2781c */ /* 0x000fda0000702577 */
[----:B------:R-:W-:Y:S05]  /*2030*/  @P0 BRA `(.L_x_54) ;  /* 0x0000000400000947 */ /* 0x000fea0003800000 */
[----:B------:R-:W-:Y:S02]  /*2040*/  ISETP.GE.AND P0, PT, R3, RZ, PT ;  /* 0x000000ff0300720c */ /* 0x000fe40003f06270 */
[----:B------:R-:W-:-:S11]  /*2050*/  ISETP.GE.AND P1, PT, R0, RZ, PT ;  /* 0x000000ff0000720c */ /* 0x000fd60003f26270 */
[----:B------:R-:W-:Y:S01]  /*2060*/  @P0 MOV R2, RZ ;  /* 0x000000ff00020202 */ /* 0x000fe20000000f00 */
[----:B------:R-:W-:Y:S01]  /*2070*/  @!P0 FFMA R35, R4, 1.84467440737095516160e+19, RZ ;  /* 0x5f80000004238823 */ /* 0x000fe200000000ff */
[----:B------:R-:W-:Y:S01]  /*2080*/  @!P0 MOV R2, 0xffffffc0 ;  /* 0xffffffc000028802 */ /* 0x000fe20000000f00 */
[----:B------:R-:W-:-:S03]  /*2090*/  @!P1 FFMA R31, R31, 1.84467440737095516160e+19, RZ ;  /* 0x5f8000001f1f9823 */ /* 0x000fc600000000ff */
[----:B------:R-:W-:-:S07]  /*20a0*/  @!P1 IADD3 R2, PT, PT, R2, 0x40, RZ ;  /* 0x0000004002029810 */ /* 0x000fce0007ffe0ff */
.L_x_50:
[----:B------:R-:W-:Y:S01]  /*20b0*/  LEA R0, R33, 0xc0800000, 0x17 ;  /* 0xc080000021007811 */ /* 0x000fe200078eb8ff */
[----:B------:R-:W-:Y:S01]  /*20c0*/  BSSY.RECONVERGENT B1, `(.L_x_55) ;  /* 0x0000036000017945 */ /* 0x000fe20003800200 */
[----:B------:R-:W-:Y:S02]  /*20d0*/  IADD3 R36, PT, PT, R36, -0x7f, RZ ;  /* 0xffffff8124247810 */ /* 0x000fe40007ffe0ff */
[----:B------:R-:W-:Y:S02]  /*20e0*/  IADD3 R31, PT, PT, -R0, R31, RZ ;  /* 0x0000001f001f7210 */ /* 0x000fe40007ffe1ff */
[----:B------:R-:W-:Y:S02]  /*20f0*/  IADD3 R33, PT, PT, R36, 0x7f, -R33 ;  /* 0x0000007f24217810 */ /* 0x000fe40007ffe821 */
[----:B------:R0:W1:Y:S02]  /*2100*/  MUFU.RCP R0, R31 ;  /* 0x0000001f00007308 */ /* 0x0000640000001000 */
[----:B------:R-:W-:Y:S01]  /*2110*/  IADD3 R33, PT, PT, R33, R2, RZ ;  /* 0x0000000221217210 */ /* 0x000fe20007ffe0ff */
[----:B0-----:R-:W-:-:S04]  /*2120*/  FADD.FTZ R31, -R31, -RZ ;  /* 0x800000ff1f1f7221 */ /* 0x001fc80000010100 */
[----:B-1----:R-:W-:-:S04]  /*2130*/  FFMA R3, R0, R31, 1 ;  /* 0x3f80000000037423 */ /* 0x002fc8000000001f */
[----:B------:R-:W-:Y:S01]  /*2140*/  FFMA R3, R0, R3, R0 ;  /* 0x0000000300037223 */ /* 0x000fe20000000000 */
[----:B------:R-:W-:-:S04]  /*2150*/  IMAD R0, R36, -0x800000, R35 ;  /* 0xff80000024007824 */ /* 0x000fc800078e0223 */
[----:B------:R-:W-:-:S04]  /*2160*/  FFMA R36, R0, R3, RZ ;  /* 0x0000000300247223 */ /* 0x000fc800000000ff */
[----:B------:R-:W-:-:S04]  /*2170*/  FFMA R35, R31, R36, R0 ;  /* 0x000000241f237223 */ /* 0x000fc80000000000 */
[----:B------:R-:W-:-:S04]  /*2180*/  FFMA R36, R3, R35, R36 ;  /* 0x0000002303247223 */ /* 0x000fc80000000024 */
[----:B------:R-:W-:-:S04]  /*2190*/  FFMA R31, R31, R36, R0 ;  /* 0x000000241f1f7223 */ /* 0x000fc80000000000 */
[----:B------:R-:W-:-:S05]  /*21a0*/  FFMA R0, R3, R31, R36 ;  /* 0x0000001f03007223 */ /* 0x000fca0000000024 */
[----:B------:R-:W-:-:S04]  /*21b0*/  SHF.R.U32.HI R2, RZ, 0x17, R0 ;  /* 0x00000017ff027819 */ /* 0x000fc80000011600 */
[----:B------:R-:W-:-:S04]  /*21c0*/  LOP3.LUT R2, R2, 0xff, RZ, 0xc0, !PT ;  /* 0x000000ff02027812 */ /* 0x000fc800078ec0ff */
[----:B------:R-:W-:-:S04]  /*21d0*/  IADD3 R2, PT, PT, R2, R33, RZ ;  /* 0x0000002102027210 */ /* 0x000fc80007ffe0ff */
[----:B------:R-:W-:-:S04]  /*21e0*/  IADD3 R35, PT, PT, R2, -0x1, RZ ;  /* 0xffffffff02237810 */ /* 0x000fc80007ffe0ff */
[----:B------:R-:W-:-:S13]  /*21f0*/  ISETP.GE.U32.AND P0, PT, R35, 0xfe, PT ;  /* 0x000000fe2300780c */ /* 0x000fda0003f06070 */
[----:B------:R-:W-:Y:S05]  /*2200*/  @!P0 BRA `(.L_x_56) ;  /* 0x0000000000808947 */ /* 0x000fea0003800000 */
[----:B------:R-:W-:-:S13]  /*2210*/  ISETP.GT.AND P0, PT, R2, 0xfe, PT ;  /* 0x000000fe0200780c */ /* 0x000fda0003f04270 */
[----:B------:R-:W-:Y:S05]  /*2220*/  @P0 BRA `(.L_x_57) ;  /* 0x00000000006c0947 */ /* 0x000fea0003800000 */
[----:B------:R-:W-:-:S13]  /*2230*/  ISETP.GE.AND P0, PT, R2, 0x1, PT ;  /* 0x000000010200780c */ /* 0x000fda0003f06270 */
[----:B------:R-:W-:Y:S05]  /*2240*/  @P0 BRA `(.L_x_58) ;  /* 0x0000000000740947 */ /* 0x000fea0003800000 */
[----:B------:R-:W-:Y:S02]  /*2250*/  ISETP.GE.AND P0, PT, R2, -0x18, PT ;  /* 0xffffffe80200780c */ /* 0x000fe40003f06270 */
[----:B------:R-:W-:-:S11]  /*2260*/  LOP3.LUT R0, R0, 0x80000000, RZ, 0xc0, !PT ;  /* 0x8000000000007812 */ /* 0x000fd600078ec0ff */
[----:B------:R-:W-:Y:S05]  /*2270*/  @!P0 BRA `(.L_x_58) ;  /* 0x0000000000688947 */ /* 0x000fea0003800000 */
[CCC-:B------:R-:W-:Y:S01]  /*2280*/  FFMA.RZ R33, R3.reuse, R31.reuse, R36.reuse ;  /* 0x0000001f03217223 */ /* 0x1c0fe2000000c024 */
[CCC-:B------:R-:W-:Y:S01]  /*2290*/  FFMA.RP R35, R3.reuse, R31.reuse, R36.reuse ;  /* 0x0000001f03237223 */ /* 0x1c0fe20000008024 */
[----:B------:R-:W-:Y:S01]  /*22a0*/  FFMA.RM R36, R3, R31, R36 ;  /* 0x0000001f03247223 */ /* 0x000fe20000004024 */
[C---:B------:R-:W-:Y:S02]  /*22b0*/  IADD3 R3, PT, PT, R2.reuse, 0x20, RZ ;  /* 0x0000002002037810 */ /* 0x040fe40007ffe0ff */
[----:B------:R-:W-:Y:S02]  /*22c0*/  LOP3.LUT R33, R33, 0x7fffff, RZ, 0xc0, !PT ;  /* 0x007fffff21217812 */ /* 0x000fe400078ec0ff */
[----:B------:R-:W-:Y:S02]  /*22d0*/  FSETP.NEU.FTZ.AND P0, PT, R35, R36, PT ;  /* 0x000000242300720b */ /* 0x000fe40003f1d000 */
[----:B------:R-:W-:Y:S02]  /*22e0*/  LOP3.LUT R36, R33, 0x800000, RZ, 0xfc, !PT ;  /* 0x0080000021247812 */ /* 0x000fe400078efcff */
[----:B------:R-:W-:-:S02]  /*22f0*/  ISETP.NE.AND P2, PT, R2, RZ, PT ;  /* 0x000000ff0200720c */ /* 0x000fc40003f45270 */
[C---:B------:R-:W-:Y:S02]  /*2300*/  ISETP.NE.AND P1, PT, R2.reuse, RZ, PT ;  /* 0x000000ff0200720c */ /* 0x040fe40003f25270 */
[----:B------:R-:W-:Y:S02]  /*2310*/  IADD3 R2, PT, PT, -R2, RZ, RZ ;  /* 0x000000ff02027210 */ /* 0x000fe40007ffe1ff */
[----:B------:R-:W-:Y:S02]  /*2320*/  SHF.L.U32 R3, R36, R3, RZ ;  /* 0x0000000324037219 */ /* 0x000fe400000006ff */
[----:B------:R-:W-:Y:S02]  /*2330*/  SEL R31, R2, RZ, P2 ;  /* 0x000000ff021f7207 */ /* 0x000fe40001000000 */
[----:B------:R-:W-:Y:S02]  /*2340*/  ISETP.NE.AND P1, PT, R3, RZ, P1 ;  /* 0x000000ff0300720c */ /* 0x000fe40000f25270 */
[----:B------:R-:W-:-:S02]  /*2350*/  SHF.R.U32.HI R31, RZ, R31, R36 ;  /* 0x0000001fff1f7219 */ /* 0x000fc40000011624 */
[----:B------:R-:W-:Y:S02]  /*2360*/  PLOP3.LUT P0, PT, P0, P1, PT, 0xf8, 0x8f ;  /* 0x00000000008f781c */ /* 0x000fe40000703f70 */
[----:B------:R-:W-:Y:S02]  /*2370*/  SHF.R.U32.HI R3, RZ, 0x1, R31 ;  /* 0x00000001ff037819 */ /* 0x000fe4000001161f */
[----:B------:R-:W-:-:S04]  /*2380*/  SEL R2, RZ, 0x1, !P0 ;  /* 0x00000001ff027807 */ /* 0x000fc80004000000 */
[----:B------:R-:W-:-:S04]  /*2390*/  LOP3.LUT R2, R2, 0x1, R3, 0xf8, !PT ;  /* 0x0000000102027812 */ /* 0x000fc800078ef803 */
[----:B------:R-:W-:-:S04]  /*23a0*/  LOP3.LUT R2, R2, R31, RZ, 0xc0, !PT ;  /* 0x0000001f02027212 */ /* 0x000fc800078ec0ff */
[----:B------:R-:W-:-:S04]  /*23b0*/  IADD3 R3, PT, PT, R3, R2, RZ ;  /* 0x0000000203037210 */ /* 0x000fc80007ffe0ff */
[----:B------:R-:W-:Y:S01]  /*23c0*/  LOP3.LUT R0, R3, R0, RZ, 0xfc, !PT ;  /* 0x0000000003007212 */ /* 0x000fe200078efcff */
[----:B------:R-:W-:Y:S06]  /*23d0*/  BRA `(.L_x_58) ;  /* 0x0000000000107947 */ /* 0x000fec0003800000 */
.L_x_57:
[----:B------:R-:W-:-:S04]  /*23e0*/  LOP3.LUT R0, R0, 0x80000000, RZ, 0xc0, !PT ;  /* 0x8000000000007812 */ /* 0x000fc800078ec0ff */
[----:B------:R-:W-:Y:S01]  /*23f0*/  LOP3.LUT R0, R0, 0x7f800000, RZ, 0xfc, !PT ;  /* 0x7f80000000007812 */ /* 0x000fe200078efcff */
[----:B------:R-:W-:Y:S06]  /*2400*/  BRA `(.L_x_58) ;  /* 0x0000000000047947 */ /* 0x000fec0003800000 */
.L_x_56:
[----:B------:R-:W-:-:S07]  /*2410*/  LEA R0, R33, R0, 0x17 ;  /* 0x0000000021007211 */ /* 0x000fce00078eb8ff */
.L_x_58:
[----:B------:R-:W-:Y:S05]  /*2420*/  BSYNC.RECONVERGENT B1 ;  /* 0x0000000000017941 */ /* 0x000fea0003800200 */
.L_x_55:
[----:B------:R-:W-:Y:S05]  /*2430*/  BRA `(.L_x_59) ;  /* 0x0000000000207947 */ /* 0x000fea0003800000 */
.L_x_54:
[----:B------:R-:W-:-:S04]  /*2440*/  LOP3.LUT R31, R31, 0x80000000, R35, 0x48, !PT ;  /* 0x800000001f1f7812 */ /* 0x000fc800078e4823 */
[----:B------:R-:W-:Y:S01]  /*2450*/  LOP3.LUT R0, R31, 0x7f800000, RZ, 0xfc, !PT ;  /* 0x7f8000001f007812 */ /* 0x000fe200078efcff */
[----:B------:R-:W-:Y:S06]  /*2460*/  BRA `(.L_x_59) ;  /* 0x0000000000147947 */ /* 0x000fec0003800000 */
.L_x_53:
[----:B------:R-:W-:Y:S01]  /*2470*/  LOP3.LUT R0, R31, 0x80000000, R35, 0x48, !PT ;  /* 0x800000001f007812 */ /* 0x000fe200078e4823 */
[----:B------:R-:W-:Y:S06]  /*2480*/  BRA `(.L_x_59) ;  /* 0x00000000000c7947 */ /* 0x000fec0003800000 */
.L_x_52:
[----:B------:R-:W0:Y:S01]  /*2490*/  MUFU.RSQ R0, -QNAN ;  /* 0xffc0000000007908 */ /* 0x000e220000001400 */
[----:B------:R-:W-:Y:S05]  /*24a0*/  BRA `(.L_x_59) ;  /* 0x0000000000047947 */ /* 0x000fea0003800000 */
.L_x_51:
[----:B------:R-:W-:-:S07]  /*24b0*/  FADD.FTZ R0, R4, R31 ;  /* 0x0000001f04007221 */ /* 0x000fce0000010000 */
.L_x_59:
[----:B------:R-:W-:Y:S05]  /*24c0*/  BSYNC.RECONVERGENT B0 ;  /* 0x0000000000007941 */ /* 0x000fea0003800200 */
.L_x_49:
[----:B------:R-:W-:-:S04]  /*24d0*/  HFMA2 R33, -RZ, RZ, 0, 0 ;  /* 0x00000000ff217431 */ /* 0x000fc800000001ff */
[----:B0-----:R-:W-:Y:S05]  /*24e0*/  RET.REL.NODEC R32 `(_Z5forcePfS_S_S_S_S_S_S_S_S_fffffPiS0_iiiifff) ;  /* 0xffffffd820c47950 */ /* 0x001fea0003c3ffff */
.L_x_60:
[----:B------:R-:W-:-:S00]  /*24f0*/  BRA `(.L_x_60) ;  /* 0xfffffffc00fc7947 */ /* 0x000fc0000383ffff */
[----:B------:R-:W-:-:S00]  /*2500*/  NOP ;  /* 0x0000000000007918 */ /* 0x000fc00000000000 */
[----:B------:R-:W-:-:S00]  /*2510*/  NOP ;  /* 0x0000000000007918 */ /* 0x000fc00000000000 */
[----:B------:R-:W-:-:S00]  /*2520*/  NOP ;  /* 0x0000000000007918 */ /* 0x000fc00000000000 */
[----:B------:R-:W-:-:S00]  /*2530*/  NOP ;  /* 0x0000000000007918 */ /* 0x000fc00000000000 */
[----:B------:R-:W-:-:S00]  /*2540*/  NOP ;  /* 0x0000000000007918 */ /* 0x000fc00000000000 */
[----:B------:R-:W-:-:S00]  /*2550*/  NOP ;  /* 0x0000000000007918 */ /* 0x000fc00000000000 */
[----:B------:R-:W-:-:S00]  /*2560*/  NOP ;  /* 0x0000000000007918 */ /* 0x000fc00000000000 */
[----:B------:R-:W-:-:S00]  /*2570*/  NOP ;  /* 0x0000000000007918 */ /* 0x000fc00000000000 */
.L_x_62:


//--------------------- .nv.shared._Z5forcePfS_S_S_S_S_S_S_S_S_fffffPiS0_iiiifff --------------------------
	.section	.nv.shared._Z5forcePfS_S_S_S_S_S_S_S_S_fffffPiS0_iiiifff,"aw",@nobits
	.sectionflags	@""
	.align	4
.nv.shared._Z5forcePfS_S_S_S_S_S_S_S_S_fffffPiS0_iiiifff:
	.zero		5120


//--------------------- .nv.shared.reserved.0     --------------------------
	.section	.nv.shared.reserved.0,"aw",@nobits
	.weak		__nv_reservedSMEM_offset_0_alias
	.size		__nv_reservedSMEM_offset_0_alias, 0, 64
	.other		__nv_reservedSMEM_offset_0_alias,@"STO_CUDA_RESERVED_SHARED STV_DEFAULT"
__nv_reservedSMEM_offset_0_alias:
	.zero		0
	.zero		64


//--------------------- .nv.constant0._Z5forcePfS_S_S_S_S_S_S_S_S_fffffPiS0_iiiifff --------------------------
	.section	.nv.constant0._Z5forcePfS_S_S_S_S_S_S_S_S_fffffPiS0_iiiifff,"a",@progbits
	.sectionflags	@""
	.align	4
.nv.constant0._Z5forcePfS_S_S_S_S_S_S_S_S_fffffPiS0_iiiifff:
	.zero		1044


//--------------------- SYMBOLS --------------------------

	.type		.nv.reservedSmem.offset0,@object
	.size		.nv.reservedSmem.offset0,0x4
	.type		.nv.reservedSmem.cap,@object
	.size		.nv.reservedSmem.cap,0x4
